//
// Generated by NVIDIA NVVM Compiler
//
// Compiler Build ID: CL-36424714
// Cuda compilation tools, release 13.0, V13.0.88
// Based on NVVM 20.0.0
//

.version 9.0
.target sm_100
.address_size 64

	// .globl	_Z13normalize_255PhPfP9ImageSize

.visible .entry _Z13normalize_255PhPfP9ImageSize(
	.param .u64 .ptr .align 1 _Z13normalize_255PhPfP9ImageSize_param_0,
	.param .u64 .ptr .align 1 _Z13normalize_255PhPfP9ImageSize_param_1,
	.param .u64 .ptr .align 1 _Z13normalize_255PhPfP9ImageSize_param_2
)
{
	.reg .pred 	%p<5>;
	.reg .b16 	%rs<2>;
	.reg .b32 	%r<20>;
	.reg .b32 	%f<2>;
	.reg .b64 	%rd<11>;
	.reg .b64 	%fd<3>;

	ld.param.u64 	%rd4, [_Z13normalize_255PhPfP9ImageSize_param_0];
	ld.param.u64 	%rd5, [_Z13normalize_255PhPfP9ImageSize_param_1];
	ld.param.u64 	%rd6, [_Z13normalize_255PhPfP9ImageSize_param_2];
	cvta.to.global.u64 	%rd1, %rd6;
	mov.u32 	%r7, %ctaid.x;
	mov.u32 	%r8, %ntid.x;
	mov.u32 	%r9, %tid.x;
	mad.lo.s32 	%r1, %r7, %r8, %r9;
	mov.u32 	%r10, %ctaid.y;
	mov.u32 	%r11, %ntid.y;
	mov.u32 	%r12, %tid.y;
	mad.lo.s32 	%r2, %r10, %r11, %r12;
	ld.global.u16 	%r3, [%rd1+2];
	setp.ge.s32 	%p1, %r1, %r3;
	@%p1 bra 	$L__BB0_5;
	ld.global.u16 	%r13, [%rd1];
	setp.ge.u32 	%p2, %r2, %r13;
	@%p2 bra 	$L__BB0_5;
	mad.lo.s32 	%r14, %r2, %r3, %r1;
	ld.global.u16 	%r15, [%rd1+4];
	setp.eq.s32 	%p3, %r15, 0;
	mul.lo.s32 	%r4, %r14, %r15;
	@%p3 bra 	$L__BB0_5;
	cvta.to.global.u64 	%rd2, %rd4;
	cvta.to.global.u64 	%rd3, %rd5;
	mov.b32 	%r19, 0;
$L__BB0_4:
	add.s32 	%r17, %r4, %r19;
	cvt.u64.u32 	%rd7, %r17;
	add.s64 	%rd8, %rd2, %rd7;
	ld.global.u8 	%rs1, [%rd8];
	cvt.rn.f64.u16 	%fd1, %rs1;
	div.rn.f64 	%fd2, %fd1, 0d406FE00000000000;
	cvt.rn.f32.f64 	%f1, %fd2;
	mul.wide.u32 	%rd9, %r17, 4;
	add.s64 	%rd10, %rd3, %rd9;
	st.global.f32 	[%rd10], %f1;
	add.s32 	%r19, %r19, 1;
	ld.global.u16 	%r18, [%rd1+4];
	setp.lt.u32 	%p4, %r19, %r18;
	@%p4 bra 	$L__BB0_4;
$L__BB0_5:
	ret;

}
	// .globl	_Z13normalize_128PhPfP9ImageSize
.visible .entry _Z13normalize_128PhPfP9ImageSize(
	.param .u64 .ptr .align 1 _Z13normalize_128PhPfP9ImageSize_param_0,
	.param .u64 .ptr .align 1 _Z13normalize_128PhPfP9ImageSize_param_1,
	.param .u64 .ptr .align 1 _Z13normalize_128PhPfP9ImageSize_param_2
)
{
	.reg .pred 	%p<5>;
	.reg .b16 	%rs<2>;
	.reg .b32 	%r<20>;
	.reg .b32 	%f<3>;
	.reg .b64 	%rd<11>;
	.reg .b64 	%fd<3>;

	ld.param.u64 	%rd4, [_Z13normalize_128PhPfP9ImageSize_param_0];
	ld.param.u64 	%rd5, [_Z13normalize_128PhPfP9ImageSize_param_1];
	ld.param.u64 	%rd6, [_Z13normalize_128PhPfP9ImageSize_param_2];
	cvta.to.global.u64 	%rd1, %rd6;
	mov.u32 	%r7, %ctaid.x;
	mov.u32 	%r8, %ntid.x;
	mov.u32 	%r9, %tid.x;
	mad.lo.s32 	%r1, %r7, %r8, %r9;
	mov.u32 	%r10, %ctaid.y;
	mov.u32 	%r11, %ntid.y;
	mov.u32 	%r12, %tid.y;
	mad.lo.s32 	%r2, %r10, %r11, %r12;
	ld.global.u16 	%r3, [%rd1+2];
	setp.ge.s32 	%p1, %r1, %r3;
	@%p1 bra 	$L__BB1_5;
	ld.global.u16 	%r13, [%rd1];
	setp.ge.u32 	%p2, %r2, %r13;
	@%p2 bra 	$L__BB1_5;
	mad.lo.s32 	%r14, %r2, %r3, %r1;
	ld.global.u16 	%r15, [%rd1+4];
	setp.eq.s32 	%p3, %r15, 0;
	mul.lo.s32 	%r4, %r14, %r15;
	@%p3 bra 	$L__BB1_5;
	cvta.to.global.u64 	%rd2, %rd4;
	cvta.to.global.u64 	%rd3, %rd5;
	mov.b32 	%r19, 0;
$L__BB1_4:
	add.s32 	%r17, %r4, %r19;
	cvt.u64.u32 	%rd7, %r17;
	add.s64 	%rd8, %rd2, %rd7;
	ld.global.u8 	%rs1, [%rd8];
	cvt.rn.f64.u16 	%fd1, %rs1;
	add.f64 	%fd2, %fd1, 0dC060000000000000;
	cvt.rn.f32.f64 	%f1, %fd2;
	mul.f32 	%f2, %f1, 0f3C000000;
	mul.wide.u32 	%rd9, %r17, 4;
	add.s64 	%rd10, %rd3, %rd9;
	st.global.f32 	[%rd10], %f2;
	add.s32 	%r19, %r19, 1;
	ld.global.u16 	%r18, [%rd1+4];
	setp.lt.u32 	%p4, %r19, %r18;
	@%p4 bra 	$L__BB1_4;
$L__BB1_5:
	ret;

}
	// .globl	_Z18normalize_mean_stdPhPfP9ImageSizeS0_S0_
.visible .entry _Z18normalize_mean_stdPhPfP9ImageSizeS0_S0_(
	.param .u64 .ptr .align 1 _Z18normalize_mean_stdPhPfP9ImageSizeS0_S0__param_0,
	.param .u64 .ptr .align 1 _Z18normalize_mean_stdPhPfP9ImageSizeS0_S0__param_1,
	.param .u64 .ptr .align 1 _Z18normalize_mean_stdPhPfP9ImageSizeS0_S0__param_2,
	.param .u64 .ptr .align 1 _Z18normalize_mean_stdPhPfP9ImageSizeS0_S0__param_3,
	.param .u64 .ptr .align 1 _Z18normalize_mean_stdPhPfP9ImageSizeS0_S0__param_4
)
{
	.reg .pred 	%p<5>;
	.reg .b16 	%rs<3>;
	.reg .b32 	%r<21>;
	.reg .b32 	%f<6>;
	.reg .b64 	%rd<18>;
	.reg .b64 	%fd<3>;

	ld.param.u64 	%rd6, [_Z18normalize_mean_stdPhPfP9ImageSizeS0_S0__param_0];
	ld.param.u64 	%rd7, [_Z18normalize_mean_stdPhPfP9ImageSizeS0_S0__param_1];
	ld.param.u64 	%rd10, [_Z18normalize_mean_stdPhPfP9ImageSizeS0_S0__param_2];
	ld.param.u64 	%rd8, [_Z18normalize_mean_stdPhPfP9ImageSizeS0_S0__param_3];
	ld.param.u64 	%rd9, [_Z18normalize_mean_stdPhPfP9ImageSizeS0_S0__param_4];
	cvta.to.global.u64 	%rd1, %rd10;
	mov.u32 	%r7, %ctaid.x;
	mov.u32 	%r8, %ntid.x;
	mov.u32 	%r9, %tid.x;
	mad.lo.s32 	%r1, %r7, %r8, %r9;
	mov.u32 	%r10, %ctaid.y;
	mov.u32 	%r11, %ntid.y;
	mov.u32 	%r12, %tid.y;
	mad.lo.s32 	%r2, %r10, %r11, %r12;
	ld.global.u16 	%r3, [%rd1+2];
	setp.ge.s32 	%p1, %r1, %r3;
	@%p1 bra 	$L__BB2_5;
	ld.global.u16 	%r13, [%rd1];
	setp.ge.u32 	%p2, %r2, %r13;
	@%p2 bra 	$L__BB2_5;
	mad.lo.s32 	%r4, %r2, %r3, %r1;
	ld.global.u16 	%rs1, [%rd1+4];
	setp.eq.s16 	%p3, %rs1, 0;
	@%p3 bra 	$L__BB2_5;
	cvta.to.global.u64 	%rd2, %rd6;
	cvta.to.global.u64 	%rd3, %rd8;
	cvta.to.global.u64 	%rd4, %rd9;
	cvta.to.global.u64 	%rd5, %rd7;
	mov.b32 	%r20, 0;
$L__BB2_4:
	ld.global.u16 	%r15, [%rd1];
	ld.global.u16 	%r16, [%rd1+2];
	mul.lo.s32 	%r17, %r20, %r15;
	mad.lo.s32 	%r18, %r17, %r16, %r4;
	cvt.u64.u32 	%rd11, %r18;
	add.s64 	%rd12, %rd2, %rd11;
	ld.global.u8 	%rs2, [%rd12];
	cvt.rn.f64.u16 	%fd1, %rs2;
	div.rn.f64 	%fd2, %fd1, 0d406FE00000000000;
	cvt.rn.f32.f64 	%f1, %fd2;
	mul.wide.u32 	%rd13, %r20, 4;
	add.s64 	%rd14, %rd3, %rd13;
	ld.global.f32 	%f2, [%rd14];
	sub.f32 	%f3, %f1, %f2;
	add.s64 	%rd15, %rd4, %rd13;
	ld.global.f32 	%f4, [%rd15];
	div.rn.f32 	%f5, %f3, %f4;
	mul.wide.u32 	%rd16, %r18, 4;
	add.s64 	%rd17, %rd5, %rd16;
	st.global.f32 	[%rd17], %f5;
	add.s32 	%r20, %r20, 1;
	ld.global.u16 	%r19, [%rd1+4];
	setp.lt.u32 	%p4, %r20, %r19;
	@%p4 bra 	$L__BB2_4;
$L__BB2_5:
	ret;

}


// ===== COMPILED SASS (sm_100) =====

	.target	sm_100

	.elftype	@"ET_EXEC"


//--------------------- .note.nv.tkinfo           --------------------------
	.section	.note.nv.tkinfo,"",@"SHT_NOTE"
	.sectionflags	@"SHF_NOTE_NV_TKINFO"
	.tkinfo
        /*0018*/ 	.word	0x00000002
        /*0030*/ 	.string	""
        /*0030*/ 	.string	"ptxas"
        /*0030*/ 	.string	"Cuda compilation tools, release 13.0, V13.0.88"
        /*0030*/ 	.string	"Build cuda_13.0.r13.0/compiler.36424714_0"
        /*0030*/ 	.string	"-arch sm_100 -m 64 "



//--------------------- .note.nv.cuinfo           --------------------------
	.section	.note.nv.cuinfo,"",@"SHT_NOTE"
	.sectionflags	@"SHF_NOTE_NV_CUINFO"
        /*0018*/ 	.short	0x0002
        /*001a*/ 	.short	0x0064
        /*001c*/ 	.short	0x0082
	.zero		2


//--------------------- .nv.info                  --------------------------
	.section	.nv.info,"",@"SHT_CUDA_INFO"
	.align	4


	//----- nvinfo : EIATTR_REGCOUNT
	.align		4
        /*0000*/ 	.byte	0x04, 0x2f
        /*0002*/ 	.short	(.L_1 - .L_0)
	.align		4
.L_0:
        /*0004*/ 	.word	index@(_Z13normalize_255PhPfP9ImageSize)
        /*0008*/ 	.word	0x0000001a


	//----- nvinfo : EIATTR_FRAME_SIZE
	.align		4
.L_1:
        /*000c*/ 	.byte	0x04, 0x11
        /*000e*/ 	.short	(.L_3 - .L_2)
	.align		4
.L_2:
        /*0010*/ 	.word	index@($__internal_2_$__cuda_sm20_div_rn_f64_full)
        /*0014*/ 	.word	0x00000000


	//----- nvinfo : EIATTR_FRAME_SIZE
	.align		4
.L_3:
        /*0018*/ 	.byte	0x04, 0x11
        /*001a*/ 	.short	(.L_5 - .L_4)
	.align		4
.L_4:
        /*001c*/ 	.word	index@(_Z13normalize_255PhPfP9ImageSize)
        /*0020*/ 	.word	0x00000000


	//----- nvinfo : EIATTR_REGCOUNT
	.align		4
.L_5:
        /*0024*/ 	.byte	0x04, 0x2f
        /*0026*/ 	.short	(.L_7 - .L_6)
	.align		4
.L_6:
        /*0028*/ 	.word	index@(_Z13normalize_128PhPfP9ImageSize)
        /*002c*/ 	.word	0x00000010


	//----- nvinfo : EIATTR_FRAME_SIZE
	.align		4
.L_7:
        /*0030*/ 	.byte	0x04, 0x11
        /*0032*/ 	.short	(.L_9 - .L_8)
	.align		4
.L_8:
        /*0034*/ 	.word	index@(_Z13normalize_128PhPfP9ImageSize)
        /*0038*/ 	.word	0x00000000


	//----- nvinfo : EIATTR_REGCOUNT
	.align		4
.L_9:
        /*003c*/ 	.byte	0x04, 0x2f
        /*003e*/ 	.short	(.L_11 - .L_10)
	.align		4
.L_10:
        /*0040*/ 	.word	index@(_Z18normalize_mean_stdPhPfP9ImageSizeS0_S0_)
        /*0044*/ 	.word	0x0000001e


	//----- nvinfo : EIATTR_FRAME_SIZE
	.align		4
.L_11:
        /*0048*/ 	.byte	0x04, 0x11
        /*004a*/ 	.short	(.L_13 - .L_12)
	.align		4
.L_12:
        /*004c*/ 	.word	index@($__internal_1_$__cuda_sm3x_div_rn_noftz_f32_slowpath)
        /*0050*/ 	.word	0x00000000


	//----- nvinfo : EIATTR_FRAME_SIZE
	.align		4
.L_13:
        /*0054*/ 	.byte	0x04, 0x11
        /*0056*/ 	.short	(.L_15 - .L_14)
	.align		4
.L_14:
        /*0058*/ 	.word	index@($__internal_0_$__cuda_sm20_div_rn_f64_full)
        /*005c*/ 	.word	0x00000000


	//----- nvinfo : EIATTR_FRAME_SIZE
	.align		4
.L_15:
        /*0060*/ 	.byte	0x04, 0x11
        /*0062*/ 	.short	(.L_17 - .L_16)
	.align		4
.L_16:
        /*0064*/ 	.word	index@(_Z18normalize_mean_stdPhPfP9ImageSizeS0_S0_)
        /*0068*/ 	.word	0x00000000


	//----- nvinfo : EIATTR_MIN_STACK_SIZE
	.align		4
.L_17:
        /*006c*/ 	.byte	0x04, 0x12
        /*006e*/ 	.short	(.L_19 - .L_18)
	.align		4
.L_18:
        /*0070*/ 	.word	index@(_Z18normalize_mean_stdPhPfP9ImageSizeS0_S0_)
        /*0074*/ 	.word	0x00000000


	//----- nvinfo : EIATTR_MIN_STACK_SIZE
	.align		4
.L_19:
        /*0078*/ 	.byte	0x04, 0x12
        /*007a*/ 	.short	(.L_21 - .L_20)
	.align		4
.L_20:
        /*007c*/ 	.word	index@(_Z13normalize_128PhPfP9ImageSize)
        /*0080*/ 	.word	0x00000000


	//----- nvinfo : EIATTR_MIN_STACK_SIZE
	.align		4
.L_21:
        /*0084*/ 	.byte	0x04, 0x12
        /*0086*/ 	.short	(.L_23 - .L_22)
	.align		4
.L_22:
        /*0088*/ 	.word	index@(_Z13normalize_255PhPfP9ImageSize)
        /*008c*/ 	.word	0x00000000
.L_23:


//--------------------- .nv.compat                --------------------------
	.section	.nv.compat,"",@"SHT_CUDA_COMPAT_INFO"
	.align	4
        /*0000*/ 	.byte	0x02, 0x09, 0x00, 0x00, 0x02, 0x02, 0x01, 0x00, 0x02, 0x05, 0x05, 0x00, 0x03, 0x07, 0x01, 0x01
        /*0010*/ 	.byte	0x02, 0x03, 0x00, 0x00, 0x02, 0x06, 0x01, 0x00, 0x04, 0x0b, 0x08, 0x00, 0x01, 0x00, 0x00, 0x00
        /*0020*/ 	.byte	0x00, 0x00, 0x00, 0x00


//--------------------- .nv.info._Z18normalize_mean_stdPhPfP9ImageSizeS0_S0_ --------------------------
	.section	.nv.info._Z18normalize_mean_stdPhPfP9ImageSizeS0_S0_,"",@"SHT_CUDA_INFO"
	.sectionflags	@""
	.align	4


	//----- nvinfo : EIATTR_CUDA_API_VERSION
	.align		4
        /*0000*/ 	.byte	0x04, 0x37
        /*0002*/ 	.short	(.L_25 - .L_24)
.L_24:
        /*0004*/ 	.word	0x00000082


	//----- nvinfo : EIATTR_KPARAM_INFO
	.align		4
.L_25:
        /*0008*/ 	.byte	0x04, 0x17
        /*000a*/ 	.short	(.L_27 - .L_26)
.L_26:
        /*000c*/ 	.word	0x00000000
        /*0010*/ 	.short	0x0004
        /*0012*/ 	.short	0x0020
        /*0014*/ 	.byte	0x00, 0xf5, 0x21, 0x00


	//----- nvinfo : EIATTR_KPARAM_INFO
	.align		4
.L_27:
        /*0018*/ 	.byte	0x04, 0x17
        /*001a*/ 	.short	(.L_29 - .L_28)
.L_28:
        /*001c*/ 	.word	0x00000000
        /*0020*/ 	.short	0x0003
        /*0022*/ 	.short	0x0018
        /*0024*/ 	.byte	0x00, 0xf5, 0x21, 0x00


	//----- nvinfo : EIATTR_KPARAM_INFO
	.align		4
.L_29:
        /*0028*/ 	.byte	0x04, 0x17
        /*002a*/ 	.short	(.L_31 - .L_30)
.L_30:
        /*002c*/ 	.word	0x00000000
        /*0030*/ 	.short	0x0002
        /*0032*/ 	.short	0x0010
        /*0034*/ 	.byte	0x00, 0xf5, 0x21, 0x00


	//----- nvinfo : EIATTR_KPARAM_INFO
	.align		4
.L_31:
        /*0038*/ 	.byte	0x04, 0x17
        /*003a*/ 	.short	(.L_33 - .L_32)
.L_32:
        /*003c*/ 	.word	0x00000000
        /*0040*/ 	.short	0x0001
        /*0042*/ 	.short	0x0008
        /*0044*/ 	.byte	0x00, 0xf5, 0x21, 0x00


	//----- nvinfo : EIATTR_KPARAM_INFO
	.align		4
.L_33:
        /*0048*/ 	.byte	0x04, 0x17
        /*004a*/ 	.short	(.L_35 - .L_34)
.L_34:
        /*004c*/ 	.word	0x00000000
        /*0050*/ 	.short	0x0000
        /*0052*/ 	.short	0x0000
        /*0054*/ 	.byte	0x00, 0xf5, 0x21, 0x00


	//----- nvinfo : EIATTR_SPARSE_MMA_MASK
	.align		4
.L_35:
        /*0058*/ 	.byte	0x03, 0x50
        /*005a*/ 	.short	0x0000


	//----- nvinfo : EIATTR_MAXREG_COUNT
	.align		4
        /*005c*/ 	.byte	0x03, 0x1b
        /*005e*/ 	.short	0x00ff


	//----- nvinfo : EIATTR_MERCURY_ISA_VERSION
	.align		4
        /*0060*/ 	.byte	0x03, 0x5f
        /*0062*/ 	.short	0x0101


	//----- nvinfo : EIATTR_VRC_CTA_INIT_COUNT
	.align		4
        /*0064*/ 	.byte	0x02, 0x4a
	.zero		1
	.zero		1


	//----- nvinfo : EIATTR_EXIT_INSTR_OFFSETS
	.align		4
        /*0068*/ 	.byte	0x04, 0x1c
        /*006a*/ 	.short	(.L_37 - .L_36)


	//   ....[0]....
.L_36:
        /*006c*/ 	.word	0x000000d0


	//   ....[1]....
        /*0070*/ 	.word	0x00000100


	//   ....[2]....
        /*0074*/ 	.word	0x00000130


	//   ....[3]....
        /*0078*/ 	.word	0x00000530


	//----- nvinfo : EIATTR_CRS_STACK_SIZE
	.align		4
.L_37:
        /*007c*/ 	.byte	0x04, 0x1e
        /*007e*/ 	.short	(.L_39 - .L_38)
.L_38:
        /*0080*/ 	.word	0x00000000


	//----- nvinfo : EIATTR_CBANK_PARAM_SIZE
	.align		4
.L_39:
        /*0084*/ 	.byte	0x03, 0x19
        /*0086*/ 	.short	0x0028


	//----- nvinfo : EIATTR_PARAM_CBANK
	.align		4
        /*0088*/ 	.byte	0x04, 0x0a
        /*008a*/ 	.short	(.L_41 - .L_40)
	.align		4
.L_40:
        /*008c*/ 	.word	index@(.nv.constant0._Z18normalize_mean_stdPhPfP9ImageSizeS0_S0_)
        /*0090*/ 	.short	0x0380
        /*0092*/ 	.short	0x0028


	//----- nvinfo : EIATTR_SW_WAR
	.align		4
.L_41:
        /*0094*/ 	.byte	0x04, 0x36
        /*0096*/ 	.short	(.L_43 - .L_42)
.L_42:
        /*0098*/ 	.word	0x00000008
.L_43:


//--------------------- .nv.info._Z13normalize_128PhPfP9ImageSize --------------------------
	.section	.nv.info._Z13normalize_128PhPfP9ImageSize,"",@"SHT_CUDA_INFO"
	.sectionflags	@""
	.align	4


	//----- nvinfo : EIATTR_CUDA_API_VERSION
	.align		4
        /*0000*/ 	.byte	0x04, 0x37
        /*0002*/ 	.short	(.L_45 - .L_44)
.L_44:
        /*0004*/ 	.word	0x00000082


	//----- nvinfo : EIATTR_KPARAM_INFO
	.align		4
.L_45:
        /*0008*/ 	.byte	0x04, 0x17
        /*000a*/ 	.short	(.L_47 - .L_46)
.L_46:
        /*000c*/ 	.word	0x00000000
        /*0010*/ 	.short	0x0002
        /*0012*/ 	.short	0x0010
        /*0014*/ 	.byte	0x00, 0xf5, 0x21, 0x00


	//----- nvinfo : EIATTR_KPARAM_INFO
	.align		4
.L_47:
        /*0018*/ 	.byte	0x04, 0x17
        /*001a*/ 	.short	(.L_49 - .L_48)
.L_48:
        /*001c*/ 	.word	0x00000000
        /*0020*/ 	.short	0x0001
        /*0022*/ 	.short	0x0008
        /*0024*/ 	.byte	0x00, 0xf5, 0x21, 0x00


	//----- nvinfo : EIATTR_KPARAM_INFO
	.align		4
.L_49:
        /*0028*/ 	.byte	0x04, 0x17
        /*002a*/ 	.short	(.L_51 - .L_50)
.L_50:
        /*002c*/ 	.word	0x00000000
        /*0030*/ 	.short	0x0000
        /*0032*/ 	.short	0x0000
        /*0034*/ 	.byte	0x00, 0xf5, 0x21, 0x00


	//----- nvinfo : EIATTR_SPARSE_MMA_MASK
	.align		4
.L_51:
        /*0038*/ 	.byte	0x03, 0x50
        /*003a*/ 	.short	0x0000


	//----- nvinfo : EIATTR_MAXREG_COUNT
	.align		4
        /*003c*/ 	.byte	0x03, 0x1b
        /*003e*/ 	.short	0x00ff


	//----- nvinfo : EIATTR_MERCURY_ISA_VERSION
	.align		4
        /*0040*/ 	.byte	0x03, 0x5f
        /*0042*/ 	.short	0x0101


	//----- nvinfo : EIATTR_VRC_CTA_INIT_COUNT
	.align		4
        /*0044*/ 	.byte	0x02, 0x4a
	.zero		1
	.zero		1


	//----- nvinfo : EIATTR_EXIT_INSTR_OFFSETS
	.align		4
        /*0048*/ 	.byte	0x04, 0x1c
        /*004a*/ 	.short	(.L_53 - .L_52)


	//   ....[0]....
.L_52:
        /*004c*/ 	.word	0x000000d0


	//   ....[1]....
        /*0050*/ 	.word	0x00000100


	//   ....[2]....
        /*0054*/ 	.word	0x00000130


	//   ....[3]....
        /*0058*/ 	.word	0x00000270


	//----- nvinfo : EIATTR_CBANK_PARAM_SIZE
	.align		4
.L_53:
        /*005c*/ 	.byte	0x03, 0x19
        /*005e*/ 	.short	0x0018


	//----- nvinfo : EIATTR_PARAM_CBANK
	.align		4
        /*0060*/ 	.byte	0x04, 0x0a
        /*0062*/ 	.short	(.L_55 - .L_54)
	.align		4
.L_54:
        /*0064*/ 	.word	index@(.nv.constant0._Z13normalize_128PhPfP9ImageSize)
        /*0068*/ 	.short	0x0380
        /*006a*/ 	.short	0x0018


	//----- nvinfo : EIATTR_SW_WAR
	.align		4
.L_55:
        /*006c*/ 	.byte	0x04, 0x36
        /*006e*/ 	.short	(.L_57 - .L_56)
.L_56:
        /*0070*/ 	.word	0x00000008
.L_57:


//--------------------- .nv.info._Z13normalize_255PhPfP9ImageSize --------------------------
	.section	.nv.info._Z13normalize_255PhPfP9ImageSize,"",@"SHT_CUDA_INFO"
	.sectionflags	@""
	.align	4


	//----- nvinfo : EIATTR_CUDA_API_VERSION
	.align		4
        /*0000*/ 	.byte	0x04, 0x37
        /*0002*/ 	.short	(.L_59 - .L_58)
.L_58:
        /*0004*/ 	.word	0x00000082


	//----- nvinfo : EIATTR_KPARAM_INFO
	.align		4
.L_59:
        /*0008*/ 	.byte	0x04, 0x17
        /*000a*/ 	.short	(.L_61 - .L_60)
.L_60:
        /*000c*/ 	.word	0x00000000
        /*0010*/ 	.short	0x0002
        /*0012*/ 	.short	0x0010
        /*0014*/ 	.byte	0x00, 0xf5, 0x21, 0x00


	//----- nvinfo : EIATTR_KPARAM_INFO
	.align		4
.L_61:
        /*0018*/ 	.byte	0x04, 0x17
        /*001a*/ 	.short	(.L_63 - .L_62)
.L_62:
        /*001c*/ 	.word	0x00000000
        /*0020*/ 	.short	0x0001
        /*0022*/ 	.short	0x0008
        /*0024*/ 	.byte	0x00, 0xf5, 0x21, 0x00


	//----- nvinfo : EIATTR_KPARAM_INFO
	.align		4
.L_63:
        /*0028*/ 	.byte	0x04, 0x17
        /*002a*/ 	.short	(.L_65 - .L_64)
.L_64:
        /*002c*/ 	.word	0x00000000
        /*0030*/ 	.short	0x0000
        /*0032*/ 	.short	0x0000
        /*0034*/ 	.byte	0x00, 0xf5, 0x21, 0x00


	//----- nvinfo : EIATTR_SPARSE_MMA_MASK
	.align		4
.L_65:
        /*0038*/ 	.byte	0x03, 0x50
        /*003a*/ 	.short	0x0000


	//----- nvinfo : EIATTR_MAXREG_COUNT
	.align		4
        /*003c*/ 	.byte	0x03, 0x1b
        /*003e*/ 	.short	0x00ff


	//----- nvinfo : EIATTR_MERCURY_ISA_VERSION
	.align		4
        /*0040*/ 	.byte	0x03, 0x5f
        /*0042*/ 	.short	0x0101


	//----- nvinfo : EIATTR_VRC_CTA_INIT_COUNT
	.align		4
        /*0044*/ 	.byte	0x02, 0x4a
	.zero		1
	.zero		1


	//----- nvinfo : EIATTR_EXIT_INSTR_OFFSETS
	.align		4
        /*0048*/ 	.byte	0x04, 0x1c
        /*004a*/ 	.short	(.L_67 - .L_66)


	//   ....[0]....
.L_66:
        /*004c*/ 	.word	0x000000d0


	//   ....[1]....
        /*0050*/ 	.word	0x00000100


	//   ....[2]....
        /*0054*/ 	.word	0x00000130


	//   ....[3]....
        /*0058*/ 	.word	0x000003c0


	//----- nvinfo : EIATTR_CRS_STACK_SIZE
	.align		4
.L_67:
        /*005c*/ 	.byte	0x04, 0x1e
        /*005e*/ 	.short	(.L_69 - .L_68)
.L_68:
        /*0060*/ 	.word	0x00000000


	//----- nvinfo : EIATTR_CBANK_PARAM_SIZE
	.align		4
.L_69:
        /*0064*/ 	.byte	0x03, 0x19
        /*0066*/ 	.short	0x0018


	//----- nvinfo : EIATTR_PARAM_CBANK
	.align		4
        /*0068*/ 	.byte	0x04, 0x0a
        /*006a*/ 	.short	(.L_71 - .L_70)
	.align		4
.L_70:
        /*006c*/ 	.word	index@(.nv.constant0._Z13normalize_255PhPfP9ImageSize)
        /*0070*/ 	.short	0x0380
        /*0072*/ 	.short	0x0018


	//----- nvinfo : EIATTR_SW_WAR
	.align		4
.L_71:
        /*0074*/ 	.byte	0x04, 0x36
        /*0076*/ 	.short	(.L_73 - .L_72)
.L_72:
        /*0078*/ 	.word	0x00000008
.L_73:


//--------------------- .nv.callgraph             --------------------------
	.section	.nv.callgraph,"",@"SHT_CUDA_CALLGRAPH"
	.align	4
	.sectionentsize	8
	.align		4
        /*0000*/ 	.word	0x00000000
	.align		4
        /*0004*/ 	.word	0xffffffff
	.align		4
        /*0008*/ 	.word	0x00000000
	.align		4
        /*000c*/ 	.word	0xfffffffe
	.align		4
        /*0010*/ 	.word	0x00000000
	.align		4
        /*0014*/ 	.word	0xfffffffd
	.align		4
        /*0018*/ 	.word	0x00000000
	.align		4
        /*001c*/ 	.word	0xfffffffc


//--------------------- .text._Z18normalize_mean_stdPhPfP9ImageSizeS0_S0_ --------------------------
	.section	.text._Z18normalize_mean_stdPhPfP9ImageSizeS0_S0_,"ax",@progbits
	.align	128
        .global         _Z18normalize_mean_stdPhPfP9ImageSizeS0_S0_
        .type           _Z18normalize_mean_stdPhPfP9ImageSizeS0_S0_,@function
        .size           _Z18normalize_mean_stdPhPfP9ImageSizeS0_S0_,(.L_x_32 - _Z18normalize_mean_stdPhPfP9ImageSizeS0_S0_)
        .other          _Z18normalize_mean_stdPhPfP9ImageSizeS0_S0_,@"STO_CUDA_ENTRY STV_DEFAULT"
_Z18normalize_mean_stdPhPfP9ImageSizeS0_S0_:
.text._Z18normalize_mean_stdPhPfP9ImageSizeS0_S0_:
[----:B------:R-:W-:Y:S08]  /*0000*/  LDC R1, c[0x0][0x37c] ;  /* 0x0000df00ff017b82 */ /* 0x000ff00000000800 */
[----:B------:R-:W0:Y:S01]  /*0010*/  LDC.64 R2, c[0x0][0x390] ;  /* 0x0000e400ff027b82 */ /* 0x000e220000000a00 */
[----:B------:R-:W0:Y:S02]  /*0020*/  LDCU.64 UR4, c[0x0][0x358] ;  /* 0x00006b00ff0477ac */ /* 0x000e240008000a00 */
[----:B0-----:R-:W2:Y:S05]  /*0030*/  LDG.E.U16 R7, desc[UR4][R2.64+0x2] ;  /* 0x0000020402077981 */ /* 0x001eaa000c1e1500 */
[----:B------:R-:W0:Y:S01]  /*0040*/  S2UR UR6, SR_CTAID.X ;  /* 0x00000000000679c3 */ /* 0x000e220000002500 */
[----:B------:R-:W0:Y:S01]  /*0050*/  S2R R5, SR_TID.X ;  /* 0x0000000000057919 */ /* 0x000e220000002100 */
[----:B------:R-:W1:Y:S06]  /*0060*/  S2R R9, SR_TID.Y ;  /* 0x0000000000097919 */ /* 0x000e6c0000002200 */
[----:B------:R-:W0:Y:S08]  /*0070*/  LDC R0, c[0x0][0x360] ;  /* 0x0000d800ff007b82 */ /* 0x000e300000000800 */
[----:B------:R-:W1:Y:S08]  /*0080*/  S2UR UR7, SR_CTAID.Y ;  /* 0x00000000000779c3 */ /* 0x000e700000002600 */
[----:B------:R-:W1:Y:S01]  /*0090*/  LDC R4, c[0x0][0x364] ;  /* 0x0000d900ff047b82 */ /* 0x000e620000000800 */
[----:B0-----:R-:W-:-:S02]  /*00a0*/  IMAD R0, R0, UR6, R5 ;  /* 0x0000000600007c24 */ /* 0x001fc4000f8e0205 */
[----:B-1----:R-:W-:-:S03]  /*00b0*/  IMAD R5, R4, UR7, R9 ;  /* 0x0000000704057c24 */ /* 0x002fc6000f8e0209 */
[----:B--2---:R-:W-:-:S13]  /*00c0*/  ISETP.GE.AND P0, PT, R0, R7, PT ;  /* 0x000000070000720c */ /* 0x004fda0003f06270 */
[----:B------:R-:W-:Y:S05]  /*00d0*/  @P0 EXIT ;  /* 0x000000000000094d */ /* 0x000fea0003800000 */
[----:B------:R-:W2:Y:S02]  /*00e0*/  LDG.E.U16 R4, desc[UR4][R2.64] ;  /* 0x0000000402047981 */ /* 0x000ea4000c1e1500 */
[----:B--2---:R-:W-:-:S13]  /*00f0*/  ISETP.GE.U32.AND P0, PT, R5, R4, PT ;  /* 0x000000040500720c */ /* 0x004fda0003f06070 */
[----:B------:R-:W-:Y:S05]  /*0100*/  @P0 EXIT ;  /* 0x000000000000094d */ /* 0x000fea0003800000 */
[----:B------:R-:W2:Y:S02]  /*0110*/  LDG.E.U16 R2, desc[UR4][R2.64+0x4] ;  /* 0x0000040402027981 */ /* 0x000ea4000c1e1500 */
[----:B--2---:R-:W-:-:S13]  /*0120*/  ISETP.NE.AND P0, PT, R2, RZ, PT ;  /* 0x000000ff0200720c */ /* 0x004fda0003f05270 */
[----:B------:R-:W-:Y:S05]  /*0130*/  @!P0 EXIT ;  /* 0x000000000000894d */ /* 0x000fea0003800000 */
[----:B------:R-:W0:Y:S01]  /*0140*/  LDC.64 R14, c[0x0][0x398] ;  /* 0x0000e600ff0e7b82 */ /* 0x000e220000000a00 */
[----:B------:R-:W-:Y:S01]  /*0150*/  IMAD R2, R5, R7, R0 ;  /* 0x0000000705027224 */ /* 0x000fe200078e0200 */
[----:B------:R-:W1:Y:S01]  /*0160*/  LDCU.64 UR6, c[0x0][0x380] ;  /* 0x00007000ff0677ac */ /* 0x000e620008000a00 */
[----:B------:R-:W-:-:S05]  /*0170*/  IMAD.MOV.U32 R3, RZ, RZ, RZ ;  /* 0x000000ffff037224 */ /* 0x000fca00078e00ff */
[----:B------:R-:W2:Y:S08]  /*0180*/  LDC.64 R12, c[0x0][0x3a0] ;  /* 0x0000e800ff0c7b82 */ /* 0x000eb00000000a00 */
[----:B------:R-:W3:Y:S02]  /*0190*/  LDC.64 R10, c[0x0][0x388] ;  /* 0x0000e200ff0a7b82 */ /* 0x000ee40000000a00 */
.L_x_4:
[----:B------:R-:W4:Y:S02]  /*01a0*/  LDC.64 R20, c[0x0][0x390] ;  /* 0x0000e400ff147b82 */ /* 0x000f240000000a00 */
[----:B----4-:R-:W4:Y:S04]  /*01b0*/  LDG.E.U16 R0, desc[UR4][R20.64] ;  /* 0x0000000414007981 */ /* 0x010f28000c1e1500 */
[----:B------:R-:W5:Y:S01]  /*01c0*/  LDG.E.U16 R5, desc[UR4][R20.64+0x2] ;  /* 0x0000020414057981 */ /* 0x000f62000c1e1500 */
[----:B------:R-:W0:Y:S01]  /*01d0*/  MUFU.RCP64H R7, 255 ;  /* 0x406fe00000077908 */ /* 0x000e220000001800 */
[----:B------:R-:W-:Y:S02]  /*01e0*/  IMAD.MOV.U32 R16, RZ, RZ, 0x0 ;  /* 0x00000000ff107424 */ /* 0x000fe400078e00ff */
[----:B------:R-:W-:-:S02]  /*01f0*/  IMAD.MOV.U32 R17, RZ, RZ, 0x406fe000 ;  /* 0x406fe000ff117424 */ /* 0x000fc400078e00ff */
[----:B------:R-:W-:Y:S02]  /*0200*/  IMAD.MOV.U32 R6, RZ, RZ, 0x1 ;  /* 0x00000001ff067424 */ /* 0x000fe400078e00ff */
[----:B----4-:R-:W-:-:S04]  /*0210*/  IMAD R0, R0, R3, RZ ;  /* 0x0000000300007224 */ /* 0x010fc800078e02ff */
[----:B-----5:R-:W-:-:S05]  /*0220*/  IMAD R4, R5, R0, R2 ;  /* 0x0000000005047224 */ /* 0x020fca00078e0202 */
[----:B-1----:R-:W-:-:S05]  /*0230*/  IADD3 R18, P0, PT, R4, UR6, RZ ;  /* 0x0000000604127c10 */ /* 0x002fca000ff1e0ff */
[----:B------:R-:W-:-:S05]  /*0240*/  IMAD.X R19, RZ, RZ, UR7, P0 ;  /* 0x00000007ff137e24 */ /* 0x000fca00080e06ff */
[----:B------:R-:W4:Y:S01]  /*0250*/  LDG.E.U8 R0, desc[UR4][R18.64] ;  /* 0x0000000412007981 */ /* 0x000f22000c1e1100 */
[----:B0-----:R-:W-:Y:S01]  /*0260*/  DFMA R8, R6, -R16, 1 ;  /* 0x3ff000000608742b */ /* 0x001fe20000000810 */
[----:B------:R-:W-:Y:S07]  /*0270*/  BSSY.RECONVERGENT B0, `(.L_x_0) ;  /* 0x0000011000007945 */ /* 0x000fee0003800200 */
[----:B------:R-:W-:-:S08]  /*0280*/  DFMA R8, R8, R8, R8 ;  /* 0x000000080808722b */ /* 0x000fd00000000008 */
[----:B------:R-:W-:-:S08]  /*0290*/  DFMA R8, R6, R8, R6 ;  /* 0x000000080608722b */ /* 0x000fd00000000006 */
[----:B------:R-:W-:-:S08]  /*02a0*/  DFMA R6, R8, -R16, 1 ;  /* 0x3ff000000806742b */ /* 0x000fd00000000810 */
[----:B------:R-:W-:Y:S01]  /*02b0*/  DFMA R6, R8, R6, R8 ;  /* 0x000000060806722b */ /* 0x000fe20000000008 */
[----:B----4-:R-:W0:Y:S07]  /*02c0*/  I2F.F64.U16 R16, R0 ;  /* 0x0000000000107312 */ /* 0x010e2e0000101800 */
[----:B0-----:R-:W-:Y:S01]  /*02d0*/  DMUL R8, R16, R6 ;  /* 0x0000000610087228 */ /* 0x001fe20000000000 */
[----:B------:R-:W-:-:S07]  /*02e0*/  FSETP.GEU.AND P1, PT, |R17|, 6.5827683646048100446e-37, PT ;  /* 0x036000001100780b */ /* 0x000fce0003f2e200 */
[----:B------:R-:W-:-:S08]  /*02f0*/  DFMA R18, R8, -255, R16 ;  /* 0xc06fe0000812782b */ /* 0x000fd00000000010 */
[----:B------:R-:W-:-:S10]  /*0300*/  DFMA R6, R6, R18, R8 ;  /* 0x000000120606722b */ /* 0x000fd40000000008 */
[----:B------:R-:W-:-:S05]  /*0310*/  FFMA R5, RZ, 3.748046875, R7 ;  /* 0x406fe000ff057823 */ /* 0x000fca0000000007 */
[----:B------:R-:W-:-:S13]  /*0320*/  FSETP.GT.AND P0, PT, |R5|, 1.469367938527859385e-39, PT ;  /* 0x001000000500780b */ /* 0x000fda0003f04200 */
[----:B------:R-:W-:Y:S05]  /*0330*/  @P0 BRA P1, `(.L_x_1) ;  /* 0x0000000000100947 */ /* 0x000fea0000800000 */
[----:B------:R-:W-:-:S07]  /*0340*/  MOV R0, 0x360 ;  /* 0x0000036000007802 */ /* 0x000fce0000000f00 */
[----:B--23--:R-:W-:Y:S05]  /*0350*/  CALL.REL.NOINC `($__internal_0_$__cuda_sm20_div_rn_f64_full) ;  /* 0x0000000000787944 */ /* 0x00cfea0003c00000 */
[----:B------:R-:W-:Y:S02]  /*0360*/  IMAD.MOV.U32 R6, RZ, RZ, R18 ;  /* 0x000000ffff067224 */ /* 0x000fe400078e0012 */
[----:B------:R-:W-:-:S07]  /*0370*/  IMAD.MOV.U32 R7, RZ, RZ, R19 ;  /* 0x000000ffff077224 */ /* 0x000fce00078e0013 */
.L_x_1:
[----:B------:R-:W-:Y:S05]  /*0380*/  BSYNC.RECONVERGENT B0 ;  /* 0x0000000000007941 */ /* 0x000fea0003800200 */
.L_x_0:
[----:B--2---:R-:W-:-:S05]  /*0390*/  IMAD.WIDE.U32 R16, R3, 0x4, R12 ;  /* 0x0000000403107825 */ /* 0x004fca00078e000c */
[----:B------:R-:W2:Y:S01]  /*03a0*/  LDG.E R5, desc[UR4][R16.64] ;  /* 0x0000000410057981 */ /* 0x000ea2000c1e1900 */
[----:B------:R-:W-:-:S06]  /*03b0*/  IMAD.WIDE.U32 R8, R3, 0x4, R14 ;  /* 0x0000000403087825 */ /* 0x000fcc00078e000e */
[----:B------:R-:W4:Y:S01]  /*03c0*/  LDG.E R9, desc[UR4][R8.64] ;  /* 0x0000000408097981 */ /* 0x000f22000c1e1900 */
[----:B------:R-:W4:Y:S01]  /*03d0*/  F2F.F32.F64 R0, R6 ;  /* 0x0000000600007310 */ /* 0x000f220000301000 */
[----:B------:R-:W-:Y:S07]  /*03e0*/  BSSY.RECONVERGENT B0, `(.L_x_2) ;  /* 0x000000d000007945 */ /* 0x000fee0003800200 */
[----:B--2---:R-:W0:Y:S01]  /*03f0*/  MUFU.RCP R18, R5 ;  /* 0x0000000500127308 */ /* 0x004e220000001000 */
[----:B----4-:R-:W-:-:S07]  /*0400*/  FADD R0, R0, -R9 ;  /* 0x8000000900007221 */ /* 0x010fce0000000000 */
[----:B------:R-:W1:Y:S01]  /*0410*/  FCHK P0, R0, R5 ;  /* 0x0000000500007302 */ /* 0x000e620000000000 */
[----:B0-----:R-:W-:-:S04]  /*0420*/  FFMA R19, -R5, R18, 1 ;  /* 0x3f80000005137423 */ /* 0x001fc80000000112 */
[----:B------:R-:W-:-:S04]  /*0430*/  FFMA R19, R18, R19, R18 ;  /* 0x0000001312137223 */ /* 0x000fc80000000012 */
[----:B------:R-:W-:-:S04]  /*0440*/  FFMA R18, R0, R19, RZ ;  /* 0x0000001300127223 */ /* 0x000fc800000000ff */
[----:B------:R-:W-:-:S04]  /*0450*/  FFMA R20, -R5, R18, R0 ;  /* 0x0000001205147223 */ /* 0x000fc80000000100 */
[----:B------:R-:W-:Y:S01]  /*0460*/  FFMA R19, R19, R20, R18 ;  /* 0x0000001413137223 */ /* 0x000fe20000000012 */
[----:B-1----:R-:W-:Y:S06]  /*0470*/  @!P0 BRA `(.L_x_3) ;  /* 0x00000000000c8947 */ /* 0x002fec0003800000 */
[----:B------:R-:W-:-:S07]  /*0480*/  MOV R6, 0x4a0 ;  /* 0x000004a000067802 */ /* 0x000fce0000000f00 */
[----:B---3--:R-:W-:Y:S05]  /*0490*/  CALL.REL.NOINC `($__internal_1_$__cuda_sm3x_div_rn_noftz_f32_slowpath) ;  /* 0x00000004006c7944 */ /* 0x008fea0003c00000 */
[----:B------:R-:W-:-:S07]  /*04a0*/  IMAD.MOV.U32 R19, RZ, RZ, R0 ;  /* 0x000000ffff137224 */ /* 0x000fce00078e0000 */
.L_x_3:
[----:B------:R-:W-:Y:S05]  /*04b0*/  BSYNC.RECONVERGENT B0 ;  /* 0x0000000000007941 */ /* 0x000fea0003800200 */
.L_x_2:
[----:B------:R-:W0:Y:S01]  /*04c0*/  LDC.64 R6, c[0x0][0x390] ;  /* 0x0000e400ff067b82 */ /* 0x000e220000000a00 */
[----:B---3--:R-:W-:-:S05]  /*04d0*/  IMAD.WIDE.U32 R4, R4, 0x4, R10 ;  /* 0x0000000404047825 */ /* 0x008fca00078e000a */
[----:B------:R4:W-:Y:S04]  /*04e0*/  STG.E desc[UR4][R4.64], R19 ;  /* 0x0000001304007986 */ /* 0x0009e8000c101904 */
[----:B0-----:R-:W2:Y:S01]  /*04f0*/  LDG.E.U16 R6, desc[UR4][R6.64+0x4] ;  /* 0x0000040406067981 */ /* 0x001ea2000c1e1500 */
[----:B------:R-:W-:-:S05]  /*0500*/  VIADD R3, R3, 0x1 ;  /* 0x0000000103037836 */ /* 0x000fca0000000000 */
[----:B--2---:R-:W-:-:S13]  /*0510*/  ISETP.GE.U32.AND P0, PT, R3, R6, PT ;  /* 0x000000060300720c */ /* 0x004fda0003f06070 */
[----:B----4-:R-:W-:Y:S05]  /*0520*/  @!P0 BRA `(.L_x_4) ;  /* 0xfffffffc001c8947 */ /* 0x010fea000383ffff */
[----:B------:R-:W-:Y:S05]  /*0530*/  EXIT ;  /* 0x000000000000794d */ /* 0x000fea0003800000 */
        .weak           $__internal_0_$__cuda_sm20_div_rn_f64_full
        .type           $__internal_0_$__cuda_sm20_div_rn_f64_full,@function
        .size           $__internal_0_$__cuda_sm20_div_rn_f64_full,($__internal_1_$__cuda_sm3x_div_rn_noftz_f32_slowpath - $__internal_0_$__cuda_sm20_div_rn_f64_full)
$__internal_0_$__cuda_sm20_div_rn_f64_full:
[----:B------:R-:W-:Y:S01]  /*0540*/  IMAD.MOV.U32 R9, RZ, RZ, 0x3fffe000 ;  /* 0x3fffe000ff097424 */ /* 0x000fe200078e00ff */
[----:B------:R-:W-:Y:S01]  /*0550*/  BSSY.RECONVERGENT B1, `(.L_x_5) ;  /* 0x000004c000017945 */ /* 0x000fe20003800200 */
[----:B------:R-:W-:Y:S02]  /*0560*/  IMAD.MOV.U32 R7, RZ, RZ, R17 ;  /* 0x000000ffff077224 */ /* 0x000fe400078e0011 */
[----:B------:R-:W0:Y:S01]  /*0570*/  MUFU.RCP64H R19, R9 ;  /* 0x0000000900137308 */ /* 0x000e220000001800 */
[----:B------:R-:W-:Y:S02]  /*0580*/  IMAD.MOV.U32 R8, RZ, RZ, 0x0 ;  /* 0x00000000ff087424 */ /* 0x000fe400078e00ff */
[----:B------:R-:W-:Y:S01]  /*0590*/  IMAD.MOV.U32 R18, RZ, RZ, 0x1 ;  /* 0x00000001ff127424 */ /* 0x000fe200078e00ff */
[C---:B------:R-:W-:Y:S01]  /*05a0*/  FSETP.GEU.AND P1, PT, |R7|.reuse, 1.469367938527859385e-39, PT ;  /* 0x001000000700780b */ /* 0x040fe20003f2e200 */
[----:B------:R-:W-:Y:S01]  /*05b0*/  IMAD.MOV.U32 R25, RZ, RZ, 0x1ca00000 ;  /* 0x1ca00000ff197424 */ /* 0x000fe200078e00ff */
[----:B------:R-:W-:Y:S01]  /*05c0*/  LOP3.LUT R5, R7, 0x7ff00000, RZ, 0xc0, !PT ;  /* 0x7ff0000007057812 */ /* 0x000fe200078ec0ff */
[----:B------:R-:W-:-:S02]  /*05d0*/  IMAD.MOV.U32 R6, RZ, RZ, R16 ;  /* 0x000000ffff067224 */ /* 0x000fc400078e0010 */
[----:B------:R-:W-:Y:S01]  /*05e0*/  IMAD.MOV.U32 R24, RZ, RZ, 0x40600000 ;  /* 0x40600000ff187424 */ /* 0x000fe200078e00ff */
[----:B------:R-:W-:Y:S01]  /*05f0*/  ISETP.GE.U32.AND P0, PT, R5, 0x40600000, PT ;  /* 0x406000000500780c */ /* 0x000fe20003f06070 */
[----:B------:R-:W-:Y:S02]  /*0600*/  IMAD.MOV.U32 R16, RZ, RZ, R6 ;  /* 0x000000ffff107224 */ /* 0x000fe400078e0006 */
[----:B------:R-:W-:Y:S01]  /*0610*/  IMAD.MOV.U32 R27, RZ, RZ, R5 ;  /* 0x000000ffff1b7224 */ /* 0x000fe200078e0005 */
[----:B------:R-:W-:Y:S01]  /*0620*/  SEL R25, R25, 0x63400000, !P0 ;  /* 0x6340000019197807 */ /* 0x000fe20004000000 */
[----:B------:R-:W-:Y:S01]  /*0630*/  VIADD R26, R24, 0xffffffff ;  /* 0xffffffff181a7836 */ /* 0x000fe20000000000 */
[----:B0-----:R-:W-:Y:S02]  /*0640*/  DFMA R20, R18, -R8, 1 ;  /* 0x3ff000001214742b */ /* 0x001fe40000000808 */
[C-C-:B------:R-:W-:Y:S02]  /*0650*/  @!P1 LOP3.LUT R22, R25.reuse, 0x80000000, R7.reuse, 0xf8, !PT ;  /* 0x8000000019169812 */ /* 0x140fe400078ef807 */
[----:B------:R-:W-:-:S02]  /*0660*/  LOP3.LUT R17, R25, 0x800fffff, R7, 0xf8, !PT ;  /* 0x800fffff19117812 */ /* 0x000fc400078ef807 */
[----:B------:R-:W-:Y:S01]  /*0670*/  @!P1 LOP3.LUT R23, R22, 0x100000, RZ, 0xfc, !PT ;  /* 0x0010000016179812 */ /* 0x000fe200078efcff */
[----:B------:R-:W-:Y:S01]  /*0680*/  @!P1 IMAD.MOV.U32 R22, RZ, RZ, RZ ;  /* 0x000000ffff169224 */ /* 0x000fe200078e00ff */
[----:B------:R-:W-:-:S05]  /*0690*/  DFMA R20, R20, R20, R20 ;  /* 0x000000141414722b */ /* 0x000fca0000000014 */
[----:B------:R-:W-:-:S03]  /*06a0*/  @!P1 DFMA R16, R16, 2, -R22 ;  /* 0x400000001010982b */ /* 0x000fc60000000816 */
[----:B------:R-:W-:-:S07]  /*06b0*/  DFMA R18, R18, R20, R18 ;  /* 0x000000141212722b */ /* 0x000fce0000000012 */
[----:B------:R-:W-:Y:S01]  /*06c0*/  @!P1 LOP3.LUT R27, R17, 0x7ff00000, RZ, 0xc0, !PT ;  /* 0x7ff00000111b9812 */ /* 0x000fe200078ec0ff */
[----:B------:R-:W-:-:S04]  /*06d0*/  DFMA R20, R18, -R8, 1 ;  /* 0x3ff000001214742b */ /* 0x000fc80000000808 */
[----:B------:R-:W-:-:S04]  /*06e0*/  VIADD R22, R27, 0xffffffff ;  /* 0xffffffff1b167836 */ /* 0x000fc80000000000 */
[----:B------:R-:W-:Y:S01]  /*06f0*/  DFMA R18, R18, R20, R18 ;  /* 0x000000141212722b */ /* 0x000fe20000000012 */
[----:B------:R-:W-:-:S04]  /*0700*/  ISETP.GT.U32.AND P0, PT, R22, 0x7feffffe, PT ;  /* 0x7feffffe1600780c */ /* 0x000fc80003f04070 */
[----:B------:R-:W-:-:S03]  /*0710*/  ISETP.GT.U32.OR P0, PT, R26, 0x7feffffe, P0 ;  /* 0x7feffffe1a00780c */ /* 0x000fc60000704470 */
[----:B------:R-:W-:-:S08]  /*0720*/  DMUL R20, R18, R16 ;  /* 0x0000001012147228 */ /* 0x000fd00000000000 */
[----:B------:R-:W-:-:S08]  /*0730*/  DFMA R22, R20, -R8, R16 ;  /* 0x800000081416722b */ /* 0x000fd00000000010 */
[----:B------:R-:W-:Y:S01]  /*0740*/  DFMA R22, R18, R22, R20 ;  /* 0x000000161216722b */ /* 0x000fe20000000014 */
[----:B------:R-:W-:Y:S10]  /*0750*/  @P0 BRA `(.L_x_6) ;  /* 0x0000000000680947 */ /* 0x000ff40003800000 */
[----:B------:R-:W-:-:S05]  /*0760*/  IMAD.MOV.U32 R6, RZ, RZ, 0x40600000 ;  /* 0x40600000ff067424 */ /* 0x000fca00078e00ff */
[----:B------:R-:W-:-:S04]  /*0770*/  VIADDMNMX R5, R5, -R6, 0xb9600000, !PT ;  /* 0xb960000005057446 */ /* 0x000fc80007800906 */
[----:B------:R-:W-:-:S05]  /*0780*/  VIMNMX R6, PT, PT, R5, 0x46a00000, PT ;  /* 0x46a0000005067848 */ /* 0x000fca0003fe0100 */
[----:B------:R-:W-:Y:S02]  /*0790*/  IMAD.IADD R25, R6, 0x1, -R25 ;  /* 0x0000000106197824 */ /* 0x000fe400078e0a19 */
[----:B------:R-:W-:Y:S02]  /*07a0*/  IMAD.MOV.U32 R6, RZ, RZ, RZ ;  /* 0x000000ffff067224 */ /* 0x000fe400078e00ff */
[----:B------:R-:W-:-:S06]  /*07b0*/  VIADD R7, R25, 0x7fe00000 ;  /* 0x7fe0000019077836 */ /* 0x000fcc0000000000 */
[----:B------:R-:W-:-:S10]  /*07c0*/  DMUL R18, R22, R6 ;  /* 0x0000000616127228 */ /* 0x000fd40000000000 */
[----:B------:R-:W-:-:S13]  /*07d0*/  FSETP.GTU.AND P0, PT, |R19|, 1.469367938527859385e-39, PT ;  /* 0x001000001300780b */ /* 0x000fda0003f0c200 */
[----:B------:R-:W-:Y:S05]  /*07e0*/  @P0 BRA `(.L_x_7) ;  /* 0x0000000000880947 */ /* 0x000fea0003800000 */
[----:B------:R-:W-:-:S06]  /*07f0*/  DFMA R8, R22, -R8, R16 ;  /* 0x800000081608722b */ /* 0x000fcc0000000010 */
[----:B------:R-:W-:-:S04]  /*0800*/  IMAD.MOV.U32 R8, RZ, RZ, RZ ;  /* 0x000000ffff087224 */ /* 0x000fc800078e00ff */
[C---:B------:R-:W-:Y:S02]  /*0810*/  FSETP.NEU.AND P0, PT, R9.reuse, RZ, PT ;  /* 0x000000ff0900720b */ /* 0x040fe40003f0d000 */
[----:B------:R-:W-:-:S04]  /*0820*/  LOP3.LUT R5, R9, 0x406fe000, RZ, 0x3c, !PT ;  /* 0x406fe00009057812 */ /* 0x000fc800078e3cff */
[----:B------:R-:W-:-:S04]  /*0830*/  LOP3.LUT R5, R5, 0x80000000, RZ, 0xc0, !PT ;  /* 0x8000000005057812 */ /* 0x000fc800078ec0ff */
[----:B------:R-:W-:-:S03]  /*0840*/  LOP3.LUT R9, R5, R7, RZ, 0xfc, !PT ;  /* 0x0000000705097212 */ /* 0x000fc600078efcff */
[----:B------:R-:W-:Y:S05]  /*0850*/  @!P0 BRA `(.L_x_7) ;  /* 0x00000000006c8947 */ /* 0x000fea0003800000 */
[----:B------:R-:W-:Y:S01]  /*0860*/  IMAD.MOV R7, RZ, RZ, -R25 ;  /* 0x000000ffff077224 */ /* 0x000fe200078e0a19 */
[----:B------:R-:W-:Y:S01]  /*0870*/  DMUL.RP R8, R22, R8 ;  /* 0x0000000816087228 */ /* 0x000fe20000008000 */
[----:B------:R-:W-:Y:S01]  /*0880*/  IMAD.MOV.U32 R6, RZ, RZ, RZ ;  /* 0x000000ffff067224 */ /* 0x000fe200078e00ff */
[----:B------:R-:W-:-:S05]  /*0890*/  IADD3 R25, PT, PT, -R25, -0x43300000, RZ ;  /* 0xbcd0000019197810 */ /* 0x000fca0007ffe1ff */
[----:B------:R-:W-:-:S03]  /*08a0*/  DFMA R6, R18, -R6, R22 ;  /* 0x800000061206722b */ /* 0x000fc60000000016 */
[----:B------:R-:W-:-:S07]  /*08b0*/  LOP3.LUT R5, R9, R5, RZ, 0x3c, !PT ;  /* 0x0000000509057212 */ /* 0x000fce00078e3cff */
[----:B------:R-:W-:-:S04]  /*08c0*/  FSETP.NEU.AND P0, PT, |R7|, R25, PT ;  /* 0x000000190700720b */ /* 0x000fc80003f0d200 */
[----:B------:R-:W-:Y:S02]  /*08d0*/  FSEL R18, R8, R18, !P0 ;  /* 0x0000001208127208 */ /* 0x000fe40004000000 */
[----:B------:R-:W-:Y:S01]  /*08e0*/  FSEL R19, R5, R19, !P0 ;  /* 0x0000001305137208 */ /* 0x000fe20004000000 */
[----:B------:R-:W-:Y:S06]  /*08f0*/  BRA `(.L_x_7) ;  /* 0x0000000000447947 */ /* 0x000fec0003800000 */
.L_x_6:
[----:B------:R-:W-:-:S14]  /*0900*/  DSETP.NAN.AND P0, PT, R6, R6, PT ;  /* 0x000000060600722a */ /* 0x000fdc0003f08000 */
[----:B------:R-:W-:Y:S05]  /*0910*/  @P0 BRA `(.L_x_8) ;  /* 0x0000000000340947 */ /* 0x000fea0003800000 */
[----:B------:R-:W-:Y:S01]  /*0920*/  ISETP.NE.AND P0, PT, R27, R24, PT ;  /* 0x000000181b00720c */ /* 0x000fe20003f05270 */
[----:B------:R-:W-:Y:S02]  /*0930*/  IMAD.MOV.U32 R18, RZ, RZ, 0x0 ;  /* 0x00000000ff127424 */ /* 0x000fe400078e00ff */
[----:B------:R-:W-:-:S10]  /*0940*/  IMAD.MOV.U32 R19, RZ, RZ, -0x80000 ;  /* 0xfff80000ff137424 */ /* 0x000fd400078e00ff */
[----:B------:R-:W-:Y:S05]  /*0950*/  @!P0 BRA `(.L_x_7) ;  /* 0x00000000002c8947 */ /* 0x000fea0003800000 */
[----:B------:R-:W-:Y:S02]  /*0960*/  ISETP.NE.AND P0, PT, R27, 0x7ff00000, PT ;  /* 0x7ff000001b00780c */ /* 0x000fe40003f05270 */
[----:B------:R-:W-:Y:S02]  /*0970*/  LOP3.LUT R6, R7, 0x406fe000, RZ, 0x3c, !PT ;  /* 0x406fe00007067812 */ /* 0x000fe400078e3cff */
[----:B------:R-:W-:Y:S02]  /*0980*/  ISETP.EQ.OR P0, PT, R24, RZ, !P0 ;  /* 0x000000ff1800720c */ /* 0x000fe40004702670 */
[----:B------:R-:W-:-:S11]  /*0990*/  LOP3.LUT R19, R6, 0x80000000, RZ, 0xc0, !PT ;  /* 0x8000000006137812 */ /* 0x000fd600078ec0ff */
[----:B------:R-:W-:Y:S01]  /*09a0*/  @P0 LOP3.LUT R5, R19, 0x7ff00000, RZ, 0xfc, !PT ;  /* 0x7ff0000013050812 */ /* 0x000fe200078efcff */
[----:B------:R-:W-:Y:S02]  /*09b0*/  @!P0 IMAD.MOV.U32 R18, RZ, RZ, RZ ;  /* 0x000000ffff128224 */ /* 0x000fe400078e00ff */
[----:B------:R-:W-:Y:S02]  /*09c0*/  @P0 IMAD.MOV.U32 R18, RZ, RZ, RZ ;  /* 0x000000ffff120224 */ /* 0x000fe400078e00ff */
[----:B------:R-:W-:Y:S01]  /*09d0*/  @P0 IMAD.MOV.U32 R19, RZ, RZ, R5 ;  /* 0x000000ffff130224 */ /* 0x000fe200078e0005 */
[----:B------:R-:W-:Y:S06]  /*09e0*/  BRA `(.L_x_7) ;  /* 0x0000000000087947 */ /* 0x000fec0003800000 */
.L_x_8:
[----:B------:R-:W-:Y:S01]  /*09f0*/  LOP3.LUT R19, R7, 0x80000, RZ, 0xfc, !PT ;  /* 0x0008000007137812 */ /* 0x000fe200078efcff */
[----:B------:R-:W-:-:S07]  /*0a00*/  IMAD.MOV.U32 R18, RZ, RZ, R6 ;  /* 0x000000ffff127224 */ /* 0x000fce00078e0006 */
.L_x_7:
[----:B------:R-:W-:Y:S05]  /*0a10*/  BSYNC.RECONVERGENT B1 ;  /* 0x0000000000017941 */ /* 0x000fea0003800200 */
.L_x_5:
[----:B------:R-:W-:Y:S02]  /*0a20*/  IMAD.MOV.U32 R6, RZ, RZ, R0 ;  /* 0x000000ffff067224 */ /* 0x000fe400078e0000 */
[----:B------:R-:W-:-:S04]  /*0a30*/  IMAD.MOV.U32 R7, RZ, RZ, 0x0 ;  /* 0x00000000ff077424 */ /* 0x000fc800078e00ff */
[----:B------:R-:W-:Y:S05]  /*0a40*/  RET.REL.NODEC R6 `(_Z18normalize_mean_stdPhPfP9ImageSizeS0_S0_) ;  /* 0xfffffff4066c7950 */ /* 0x000fea0003c3ffff */
        .weak           $__internal_1_$__cuda_sm3x_div_rn_noftz_f32_slowpath
        .type           $__internal_1_$__cuda_sm3x_div_rn_noftz_f32_slowpath,@function
        .size           $__internal_1_$__cuda_sm3x_div_rn_noftz_f32_slowpath,(.L_x_32 - $__internal_1_$__cuda_sm3x_div_rn_noftz_f32_slowpath)
$__internal_1_$__cuda_sm3x_div_rn_noftz_f32_slowpath:
[--C-:B------:R-:W-:Y:S01]  /*0a50*/  SHF.R.U32.HI R7, RZ, 0x17, R5.reuse ;  /* 0x00000017ff077819 */ /* 0x100fe20000011605 */
[----:B------:R-:W-:Y:S01]  /*0a60*/  BSSY.RECONVERGENT B1, `(.L_x_9) ;  /* 0x0000064000017945 */ /* 0x000fe20003800200 */
[--C-:B------:R-:W-:Y:S01]  /*0a70*/  SHF.R.U32.HI R8, RZ, 0x17, R0.reuse ;  /* 0x00000017ff087819 */ /* 0x100fe20000011600 */
[----:B------:R-:W-:Y:S01]  /*0a80*/  IMAD.MOV.U32 R9, RZ, RZ, R0 ;  /* 0x000000ffff097224 */ /* 0x000fe200078e0000 */
[----:B------:R-:W-:Y:S01]  /*0a90*/  LOP3.LUT R7, R7, 0xff, RZ, 0xc0, !PT ;  /* 0x000000ff07077812 */ /* 0x000fe200078ec0ff */
[----:B------:R-:W-:Y:S01]  /*0aa0*/  IMAD.MOV.U32 R16, RZ, RZ, R5 ;  /* 0x000000ffff107224 */ /* 0x000fe200078e0005 */
[----:B------:R-:W-:-:S03]  /*0ab0*/  LOP3.LUT R18, R8, 0xff, RZ, 0xc0, !PT ;  /* 0x000000ff08127812 */ /* 0x000fc600078ec0ff */
[----:B------:R-:W-:Y:S02]  /*0ac0*/  VIADD R19, R7, 0xffffffff ;  /* 0xffffffff07137836 */ /* 0x000fe40000000000 */
[----:B------:R-:W-:-:S03]  /*0ad0*/  VIADD R17, R18, 0xffffffff ;  /* 0xffffffff12117836 */ /* 0x000fc60000000000 */
[----:B------:R-:W-:-:S04]  /*0ae0*/  ISETP.GT.U32.AND P0, PT, R19, 0xfd, PT ;  /* 0x000000fd1300780c */ /* 0x000fc80003f04070 */
[----:B------:R-:W-:-:S13]  /*0af0*/  ISETP.GT.U32.OR P0, PT, R17, 0xfd, P0 ;  /* 0x000000fd1100780c */ /* 0x000fda0000704470 */
[----:B------:R-:W-:Y:S01]  /*0b00*/  @!P0 IMAD.MOV.U32 R8, RZ, RZ, RZ ;  /* 0x000000ffff088224 */ /* 0x000fe200078e00ff */
[----:B------:R-:W-:Y:S06]  /*0b10*/  @!P0 BRA `(.L_x_10) ;  /* 0x00000000005c8947 */ /* 0x000fec0003800000 */
[----:B------:R-:W-:Y:S02]  /*0b20*/  FSETP.GTU.FTZ.AND P0, PT, |R0|, +INF , PT ;  /* 0x7f8000000000780b */ /* 0x000fe40003f1c200 */
[----:B------:R-:W-:-:S04]  /*0b30*/  FSETP.GTU.FTZ.AND P1, PT, |R5|, +INF , PT ;  /* 0x7f8000000500780b */ /* 0x000fc80003f3c200 */
[----:B------:R-:W-:-:S13]  /*0b40*/  PLOP3.LUT P0, PT, P0, P1, PT, 0xf8, 0x8f ;  /* 0x00000000008f781c */ /* 0x000fda0000703f70 */
[----:B------:R-:W-:Y:S05]  /*0b50*/  @P0 BRA `(.L_x_11) ;  /* 0x00000004004c0947 */ /* 0x000fea0003800000 */
[----:B------:R-:W-:-:S13]  /*0b60*/  LOP3.LUT P0, RZ, R16, 0x7fffffff, R9, 0xc8, !PT ;  /* 0x7fffffff10ff7812 */ /* 0x000fda000780c809 */
[----:B------:R-:W-:Y:S05]  /*0b70*/  @!P0 BRA `(.L_x_12) ;  /* 0x00000004003c8947 */ /* 0x000fea0003800000 */
[C---:B------:R-:W-:Y:S02]  /*0b80*/  FSETP.NEU.FTZ.AND P2, PT, |R0|.reuse, +INF , PT ;  /* 0x7f8000000000780b */ /* 0x040fe40003f5d200 */
[----:B------:R-:W-:Y:S02]  /*0b90*/  FSETP.NEU.FTZ.AND P1, PT, |R5|, +INF , PT ;  /* 0x7f8000000500780b */ /* 0x000fe40003f3d200 */
[----:B------:R-:W-:-:S11]  /*0ba0*/  FSETP.NEU.FTZ.AND P0, PT, |R0|, +INF , PT ;  /* 0x7f8000000000780b */ /* 0x000fd60003f1d200 */
[----:B------:R-:W-:Y:S05]  /*0bb0*/  @!P1 BRA !P2, `(.L_x_12) ;  /* 0x00000004002c9947 */ /* 0x000fea0005000000 */
[----:B------:R-:W-:-:S04]  /*0bc0*/  LOP3.LUT P2, RZ, R9, 0x7fffffff, RZ, 0xc0, !PT ;  /* 0x7fffffff09ff7812 */ /* 0x000fc8000784c0ff */
[----:B------:R-:W-:-:S13]  /*0bd0*/  PLOP3.LUT P1, PT, P1, P2, PT, 0x2f, 0xf2 ;  /* 0x0000000000f2781c */ /* 0x000fda0000f24577 */
[----:B------:R-:W-:Y:S05]  /*0be0*/  @P1 BRA `(.L_x_13) ;  /* 0x0000000400181947 */ /* 0x000fea0003800000 */
[----:B------:R-:W-:-:S04]  /*0bf0*/  LOP3.LUT P1, RZ, R16, 0x7fffffff, RZ, 0xc0, !PT ;  /* 0x7fffffff10ff7812 */ /* 0x000fc8000782c0ff */
[----:B------:R-:W-:-:S13]  /*0c00*/  PLOP3.LUT P0, PT, P0, P1, PT, 0x2f, 0xf2 ;  /* 0x0000000000f2781c */ /* 0x000fda0000702577 */
[----:B------:R-:W-:Y:S05]  /*0c10*/  @P0 BRA `(.L_x_14) ;  /* 0x0000000400000947 */ /* 0x000fea0003800000 */
[----:B------:R-:W-:Y:S02]  /*0c20*/  ISETP.GE.AND P0, PT, R17, RZ, PT ;  /* 0x000000ff1100720c */ /* 0x000fe40003f06270 */
[----:B------:R-:W-:-:S11]  /*0c30*/  ISETP.GE.AND P1, PT, R19, RZ, PT ;  /* 0x000000ff1300720c */ /* 0x000fd60003f26270 */
[----:B------:R-:W-:Y:S02]  /*0c40*/  @P0 IMAD.MOV.U32 R8, RZ, RZ, RZ ;  /* 0x000000ffff080224 */ /* 0x000fe400078e00ff */
[----:B------:R-:W-:Y:S01]  /*0c50*/  @!P0 FFMA R9, R0, 1.84467440737095516160e+19, RZ ;  /* 0x5f80000000098823 */ /* 0x000fe200000000ff */
[----:B------:R-:W-:Y:S02]  /*0c60*/  @!P0 IMAD.MOV.U32 R8, RZ, RZ, -0x40 ;  /* 0xffffffc0ff088424 */ /* 0x000fe400078e00ff */
[----:B------:R-:W-:Y:S02]  /*0c70*/  @!P1 FFMA R16, R5, 1.84467440737095516160e+19, RZ ;  /* 0x5f80000005109823 */ /* 0x000fe400000000ff */
[----:B------:R-:W-:-:S07]  /*0c80*/  @!P1 VIADD R8, R8, 0x40 ;  /* 0x0000004008089836 */ /* 0x000fce0000000000 */
.L_x_10:
[----:B------:R-:W-:Y:S01]  /*0c90*/  LEA R5, R7, 0xc0800000, 0x17 ;  /* 0xc080000007057811 */ /* 0x000fe200078eb8ff */
[----:B------:R-:W-:Y:S04]  /*0ca0*/  BSSY.RECONVERGENT B2, `(.L_x_15) ;  /* 0x0000036000027945 */ /* 0x000fe80003800200 */
[----:B------:R-:W-:Y:S02]  /*0cb0*/  IMAD.IADD R17, R16, 0x1, -R5 ;  /* 0x0000000110117824 */ /* 0x000fe400078e0a05 */
[----:B------:R-:W-:Y:S02]  /*0cc0*/  VIADD R16, R18, 0xffffff81 ;  /* 0xffffff8112107836 */ /* 0x000fe40000000000 */
[----:B------:R-:W0:Y:S01]  /*0cd0*/  MUFU.RCP R5, R17 ;  /* 0x0000001100057308 */ /* 0x000e220000001000 */
[----:B------:R-:W-:Y:S01]  /*0ce0*/  FADD.FTZ R19, -R17, -RZ ;  /* 0x800000ff11137221 */ /* 0x000fe20000010100 */
[----:B------:R-:W-:-:S03]  /*0cf0*/  IMAD R0, R16, -0x800000, R9 ;  /* 0xff80000010007824 */ /* 0x000fc600078e0209 */
[----:B0-----:R-:W-:-:S04]  /*0d00*/  FFMA R18, R5, R19, 1 ;  /* 0x3f80000005127423 */ /* 0x001fc80000000013 */
[----:B------:R-:W-:-:S04]  /*0d10*/  FFMA R5, R5, R18, R5 ;  /* 0x0000001205057223 */ /* 0x000fc80000000005 */
[----:B------:R-:W-:-:S04]  /*0d20*/  FFMA R18, R0, R5, RZ ;  /* 0x0000000500127223 */ /* 0x000fc800000000ff */
[----:B------:R-:W-:-:S04]  /*0d30*/  FFMA R9, R19, R18, R0 ;  /* 0x0000001213097223 */ /* 0x000fc80000000000 */
[----:B------:R-:W-:Y:S01]  /*0d40*/  FFMA R18, R5, R9, R18 ;  /* 0x0000000905127223 */ /* 0x000fe20000000012 */
[----:B------:R-:W-:-:S03]  /*0d50*/  IADD3 R9, PT, PT, R16, 0x7f, -R7 ;  /* 0x0000007f10097810 */ /* 0x000fc60007ffe807 */
[----:B------:R-:W-:Y:S02]  /*0d60*/  FFMA R19, R19, R18, R0 ;  /* 0x0000001213137223 */ /* 0x000fe40000000000 */
[----:B------:R-:W-:Y:S02]  /*0d70*/  IMAD.IADD R9, R9, 0x1, R8 ;  /* 0x0000000109097824 */ /* 0x000fe400078e0208 */
[----:B------:R-:W-:-:S05]  /*0d80*/  FFMA R0, R5, R19, R18 ;  /* 0x0000001305007223 */ /* 0x000fca0000000012 */
[----:B------:R-:W-:-:S04]  /*0d90*/  SHF.R.U32.HI R7, RZ, 0x17, R0 ;  /* 0x00000017ff077819 */ /* 0x000fc80000011600 */
[----:B------:R-:W-:-:S05]  /*0da0*/  LOP3.LUT R7, R7, 0xff, RZ, 0xc0, !PT ;  /* 0x000000ff07077812 */ /* 0x000fca00078ec0ff */
[----:B------:R-:W-:-:S04]  /*0db0*/  IMAD.IADD R17, R7, 0x1, R9 ;  /* 0x0000000107117824 */ /* 0x000fc800078e0209 */
[----:B------:R-:W-:-:S05]  /*0dc0*/  VIADD R7, R17, 0xffffffff ;  /* 0xffffffff11077836 */ /* 0x000fca0000000000 */
[----:B------:R-:W-:-:S13]  /*0dd0*/  ISETP.GE.U32.AND P0, PT, R7, 0xfe, PT ;  /* 0x000000fe0700780c */ /* 0x000fda0003f06070 */
[----:B------:R-:W-:Y:S05]  /*0de0*/  @!P0 BRA `(.L_x_16) ;  /* 0x0000000000808947 */ /* 0x000fea0003800000 */
[----:B------:R-:W-:-:S13]  /*0df0*/  ISETP.GT.AND P0, PT, R17, 0xfe, PT ;  /* 0x000000fe1100780c */ /* 0x000fda0003f04270 */
[----:B------:R-:W-:Y:S05]  /*0e00*/  @P0 BRA `(.L_x_17) ;  /* 0x00000000006c0947 */ /* 0x000fea0003800000 */
[----:B------:R-:W-:-:S13]  /*0e10*/  ISETP.GE.AND P0, PT, R17, 0x1, PT ;  /* 0x000000011100780c */ /* 0x000fda0003f06270 */
[----:B------:R-:W-:Y:S05]  /*0e20*/  @P0 BRA `(.L_x_18) ;  /* 0x0000000000740947 */ /* 0x000fea0003800000 */
[----:B------:R-:W-:Y:S02]  /*0e30*/  ISETP.GE.AND P0, PT, R17, -0x18, PT ;  /* 0xffffffe81100780c */ /* 0x000fe40003f06270 */
[----:B------:R-:W-:-:S11]  /*0e40*/  LOP3.LUT R0, R0, 0x80000000, RZ, 0xc0, !PT ;  /* 0x8000000000007812 */ /* 0x000fd600078ec0ff */
[----:B------:R-:W-:Y:S05]  /*0e50*/  @!P0 BRA `(.L_x_18) ;  /* 0x0000000000688947 */ /* 0x000fea0003800000 */
[-CC-:B------:R-:W-:Y:S01]  /*0e60*/  FFMA.RZ R7, R5, R19.reuse, R18.reuse ;  /* 0x0000001305077223 */ /* 0x180fe2000000c012 */
[----:B------:R-:W-:Y:S02]  /*0e70*/  VIADD R16, R17, 0x20 ;  /* 0x0000002011107836 */ /* 0x000fe40000000000 */
[-CC-:B------:R-:W-:Y:S01]  /*0e80*/  FFMA.RM R8, R5, R19.reuse, R18.reuse ;  /* 0x0000001305087223 */ /* 0x180fe20000004012 */
[----:B------:R-:W-:Y:S02]  /*0e90*/  ISETP.NE.AND P2, PT, R17, RZ, PT ;  /* 0x000000ff1100720c */ /* 0x000fe40003f45270 */
[----:B------:R-:W-:Y:S01]  /*0ea0*/  LOP3.LUT R9, R7, 0x7fffff, RZ, 0xc0, !PT ;  /* 0x007fffff07097812 */ /* 0x000fe200078ec0ff */
[----:B------:R-:W-:Y:S01]  /*0eb0*/  FFMA.RP R7, R5, R19, R18 ;  /* 0x0000001305077223 */ /* 0x000fe20000008012 */
[----:B------:R-:W-:Y:S01]  /*0ec0*/  IMAD.MOV R5, RZ, RZ, -R17 ;  /* 0x000000ffff057224 */ /* 0x000fe200078e0a11 */
[----:B------:R-:W-:Y:S02]  /*0ed0*/  ISETP.NE.AND P1, PT, R17, RZ, PT ;  /* 0x000000ff1100720c */ /* 0x000fe40003f25270 */
[----:B------:R-:W-:-:S02]  /*0ee0*/  LOP3.LUT R9, R9, 0x800000, RZ, 0xfc, !PT ;  /* 0x0080000009097812 */ /* 0x000fc400078efcff */
[----:B------:R-:W-:Y:S02]  /*0ef0*/  FSETP.NEU.FTZ.AND P0, PT, R7, R8, PT ;  /* 0x000000080700720b */ /* 0x000fe40003f1d000 */
[----:B------:R-:W-:Y:S02]  /*0f00*/  SHF.L.U32 R16, R9, R16, RZ ;  /* 0x0000001009107219 */ /* 0x000fe400000006ff */
[----:B------:R-:W-:Y:S02]  /*0f10*/  SEL R8, R5, RZ, P2 ;  /* 0x000000ff05087207 */ /* 0x000fe40001000000 */
[----:B------:R-:W-:Y:S02]  /*0f20*/  ISETP.NE.AND P1, PT, R16, RZ, P1 ;  /* 0x000000ff1000720c */ /* 0x000fe40000f25270 */
[----:B------:R-:W-:Y:S02]  /*0f30*/  SHF.R.U32.HI R8, RZ, R8, R9 ;  /* 0x00000008ff087219 */ /* 0x000fe40000011609 */
[----:B------:R-:W-:-:S02]  /*0f40*/  PLOP3.LUT P0, PT, P0, P1, PT, 0xf8, 0x8f ;  /* 0x00000000008f781c */ /* 0x000fc40000703f70 */
[----:B------:R-:W-:Y:S02]  /*0f50*/  SHF.R.U32.HI R16, RZ, 0x1, R8 ;  /* 0x00000001ff107819 */ /* 0x000fe40000011608 */
[----:B------:R-:W-:-:S04]  /*0f60*/  SEL R5, RZ, 0x1, !P0 ;  /* 0x00000001ff057807 */ /* 0x000fc80004000000 */
[----:B------:R-:W-:-:S04]  /*0f70*/  LOP3.LUT R5, R5, 0x1, R16, 0xf8, !PT ;  /* 0x0000000105057812 */ /* 0x000fc800078ef810 */
[----:B------:R-:W-:-:S05]  /*0f80*/  LOP3.LUT R5, R5, R8, RZ, 0xc0, !PT ;  /* 0x0000000805057212 */ /* 0x000fca00078ec0ff */
[----:B------:R-:W-:-:S05]  /*0f90*/  IMAD.IADD R5, R16, 0x1, R5 ;  /* 0x0000000110057824 */ /* 0x000fca00078e0205 */
[----:B------:R-:W-:Y:S01]  /*0fa0*/  LOP3.LUT R0, R5, R0, RZ, 0xfc, !PT ;  /* 0x0000000005007212 */ /* 0x000fe200078efcff */
[----:B------:R-:W-:Y:S06]  /*0fb0*/  BRA `(.L_x_18) ;  /* 0x0000000000107947 */ /* 0x000fec0003800000 */
.L_x_17:
[----:B------:R-:W-:-:S04]  /*0fc0*/  LOP3.LUT R0, R0, 0x80000000, RZ, 0xc0, !PT ;  /* 0x8000000000007812 */ /* 0x000fc800078ec0ff */
[----:B------:R-:W-:Y:S01]  /*0fd0*/  LOP3.LUT R0, R0, 0x7f800000, RZ, 0xfc, !PT ;  /* 0x7f80000000007812 */ /* 0x000fe200078efcff */
[----:B------:R-:W-:Y:S06]  /*0fe0*/  BRA `(.L_x_18) ;  /* 0x0000000000047947 */ /* 0x000fec0003800000 */
.L_x_16:
[----:B------:R-:W-:-:S07]  /*0ff0*/  IMAD R0, R9, 0x800000, R0 ;  /* 0x0080000009007824 */ /* 0x000fce00078e0200 */
.L_x_18:
[----:B------:R-:W-:Y:S05]  /*1000*/  BSYNC.RECONVERGENT B2 ;  /* 0x0000000000027941 */ /* 0x000fea0003800200 */
.L_x_15:
[----:B------:R-:W-:Y:S05]  /*1010*/  BRA `(.L_x_19) ;  /* 0x0000000000207947 */ /* 0x000fea0003800000 */
.L_x_14:
[----:B------:R-:W-:-:S04]  /*1020*/  LOP3.LUT R0, R16, 0x80000000, R9, 0x48, !PT ;  /* 0x8000000010007812 */ /* 0x000fc800078e4809 */
[----:B------:R-:W-:Y:S01]  /*1030*/  LOP3.LUT R0, R0, 0x7f800000, RZ, 0xfc, !PT ;  /* 0x7f80000000007812 */ /* 0x000fe200078efcff */
[----:B------:R-:W-:Y:S06]  /*1040*/  BRA `(.L_x_19) ;  /* 0x0000000000147947 */ /* 0x000fec0003800000 */
.L_x_13:
[----:B------:R-:W-:Y:S01]  /*1050*/  LOP3.LUT R0, R16, 0x80000000, R9, 0x48, !PT ;  /* 0x8000000010007812 */ /* 0x000fe200078e4809 */
[----:B------:R-:W-:Y:S06]  /*1060*/  BRA `(.L_x_19) ;  /* 0x00000000000c7947 */ /* 0x000fec0003800000 */
.L_x_12:
[----:B------:R-:W0:Y:S01]  /*1070*/  MUFU.RSQ R0, -QNAN ;  /* 0xffc0000000007908 */ /* 0x000e220000001400 */
[----:B------:R-:W-:Y:S05]  /*1080*/  BRA `(.L_x_19) ;  /* 0x0000000000047947 */ /* 0x000fea0003800000 */
.L_x_11:
[----:B------:R-:W-:-:S07]  /*1090*/  FADD.FTZ R0, R0, R5 ;  /* 0x0000000500007221 */ /* 0x000fce0000010000 */
.L_x_19:
[----:B------:R-:W-:Y:S05]  /*10a0*/  BSYNC.RECONVERGENT B1 ;  /* 0x0000000000017941 */ /* 0x000fea0003800200 */
.L_x_9:
[----:B------:R-:W-:-:S04]  /*10b0*/  IMAD.MOV.U32 R7, RZ, RZ, 0x0 ;  /* 0x00000000ff077424 */ /* 0x000fc800078e00ff */
[----:B0-----:R-:W-:Y:S05]  /*10c0*/  RET.REL.NODEC R6 `(_Z18normalize_mean_stdPhPfP9ImageSizeS0_S0_) ;  /* 0xffffffec06cc7950 */ /* 0x001fea0003c3ffff */
.L_x_20:
[----:B------:R-:W-:-:S00]  /*10d0*/  BRA `(.L_x_20) ;  /* 0xfffffffc00fc7947 */ /* 0x000fc0000383ffff */
[----:B------:R-:W-:-:S00]  /*10e0*/  NOP ;  /* 0x0000000000007918 */ /* 0x000fc00000000000 */
        /* <DEDUP_REMOVED lines=9> */
.L_x_32:


//--------------------- .text._Z13normalize_128PhPfP9ImageSize --------------------------
	.section	.text._Z13normalize_128PhPfP9ImageSize,"ax",@progbits
	.align	128
        .global         _Z13normalize_128PhPfP9ImageSize
        .type           _Z13normalize_128PhPfP9ImageSize,@function
        .size           _Z13normalize_128PhPfP9ImageSize,(.L_x_35 - _Z13normalize_128PhPfP9ImageSize)
        .other          _Z13normalize_128PhPfP9ImageSize,@"STO_CUDA_ENTRY STV_DEFAULT"
_Z13normalize_128PhPfP9ImageSize:
.text._Z13normalize_128PhPfP9ImageSize:
        /* <DEDUP_REMOVED lines=22> */
[----:B------:R-:W1:Y:S03]  /*0160*/  LDCU.64 UR8, c[0x0][0x380] ;  /* 0x00007000ff0877ac */ /* 0x000e660008000a00 */
[----:B------:R-:W-:Y:S01]  /*0170*/  IMAD R0, R0, R11, RZ ;  /* 0x0000000b00007224 */ /* 0x000fe200078e02ff */
[----:B------:R-:W-:-:S06]  /*0180*/  UMOV UR4, URZ ;  /* 0x000000ff00047c82 */ /* 0x000fcc0008000000 */
.L_x_21:
[----:B------:R-:W-:-:S04]  /*0190*/  IADD3 R9, PT, PT, R0, UR4, RZ ;  /* 0x0000000400097c10 */ /* 0x000fc8000fffe0ff */
[----:B-1----:R-:W-:-:S04]  /*01a0*/  IADD3 R10, P0, PT, R9, UR8, RZ ;  /* 0x00000008090a7c10 */ /* 0x002fc8000ff1e0ff */
[----:B------:R-:W-:-:S05]  /*01b0*/  IADD3.X R11, PT, PT, RZ, UR9, RZ, P0, !PT ;  /* 0x00000009ff0b7c10 */ /* 0x000fca00087fe4ff */
[----:B------:R-:W2:Y:S01]  /*01c0*/  LDG.E.U8 R10, desc[UR6][R10.64] ;  /* 0x000000060a0a7981 */ /* 0x000ea2000c1e1100 */
[----:B0-----:R-:W-:Y:S01]  /*01d0*/  IMAD.WIDE.U32 R8, R9, 0x4, R4 ;  /* 0x0000000409087825 */ /* 0x001fe200078e0004 */
[----:B--2---:R-:W0:Y:S02]  /*01e0*/  I2F.F64.U16 R6, R10 ;  /* 0x0000000a00067312 */ /* 0x004e240000101800 */
[----:B0-----:R-:W-:-:S10]  /*01f0*/  DADD R6, R6, -128 ;  /* 0xc060000006067429 */ /* 0x001fd40000000000 */
[----:B------:R-:W0:Y:S02]  /*0200*/  F2F.F32.F64 R6, R6 ;  /* 0x0000000600067310 */ /* 0x000e240000301000 */
[----:B0-----:R-:W-:-:S05]  /*0210*/  FMUL R13, R6, 0.0078125 ;  /* 0x3c000000060d7820 */ /* 0x001fca0000400000 */
[----:B------:R2:W-:Y:S04]  /*0220*/  STG.E desc[UR6][R8.64], R13 ;  /* 0x0000000d08007986 */ /* 0x0005e8000c101906 */
[----:B------:R-:W3:Y:S01]  /*0230*/  LDG.E.U16 R12, desc[UR6][R2.64+0x4] ;  /* 0x00000406020c7981 */ /* 0x000ee2000c1e1500 */
[----:B------:R-:W-:-:S06]  /*0240*/  UIADD3 UR4, UPT, UPT, UR4, 0x1, URZ ;  /* 0x0000000104047890 */ /* 0x000fcc000fffe0ff */
[----:B---3--:R-:W-:-:S13]  /*0250*/  ISETP.LE.U32.AND P0, PT, R12, UR4, PT ;  /* 0x000000040c007c0c */ /* 0x008fda000bf03070 */
[----:B--2---:R-:W-:Y:S05]  /*0260*/  @!P0 BRA `(.L_x_21) ;  /* 0xfffffffc00c88947 */ /* 0x004fea000383ffff */
[----:B------:R-:W-:Y:S05]  /*0270*/  EXIT ;  /* 0x000000000000794d */ /* 0x000fea0003800000 */
.L_x_22:
        /* <DEDUP_REMOVED lines=16> */
.L_x_35:


//--------------------- .text._Z13normalize_255PhPfP9ImageSize --------------------------
	.section	.text._Z13normalize_255PhPfP9ImageSize,"ax",@progbits
	.align	128
        .global         _Z13normalize_255PhPfP9ImageSize
        .type           _Z13normalize_255PhPfP9ImageSize,@function
        .size           _Z13normalize_255PhPfP9ImageSize,(.L_x_33 - _Z13normalize_255PhPfP9ImageSize)
        .other          _Z13normalize_255PhPfP9ImageSize,@"STO_CUDA_ENTRY STV_DEFAULT"
_Z13normalize_255PhPfP9ImageSize:
.text._Z13normalize_255PhPfP9ImageSize:
        /* <DEDUP_REMOVED lines=25> */
.L_x_25:
[----:B------:R-:W-:-:S05]  /*0190*/  VIADD R7, R0, UR4 ;  /* 0x0000000400077c36 */ /* 0x000fca0008000000 */
[----:B-1----:R-:W-:-:S05]  /*01a0*/  IADD3 R12, P0, PT, R7, UR8, RZ ;  /* 0x00000008070c7c10 */ /* 0x002fca000ff1e0ff */
[----:B------:R-:W-:-:S05]  /*01b0*/  IMAD.X R13, RZ, RZ, UR9, P0 ;  /* 0x00000009ff0d7e24 */ /* 0x000fca00080e06ff */
[----:B------:R-:W2:Y:S01]  /*01c0*/  LDG.E.U8 R6, desc[UR6][R12.64] ;  /* 0x000000060c067981 */ /* 0x000ea2000c1e1100 */
[----:B------:R-:W1:Y:S01]  /*01d0*/  MUFU.RCP64H R3, 255 ;  /* 0x406fe00000037908 */ /* 0x000e620000001800 */
[----:B------:R-:W-:Y:S01]  /*01e0*/  IMAD.MOV.U32 R10, RZ, RZ, 0x0 ;  /* 0x00000000ff0a7424 */ /* 0x000fe200078e00ff */
[----:B------:R-:W-:Y:S01]  /*01f0*/  BSSY.RECONVERGENT B0, `(.L_x_23) ;  /* 0x0000014000007945 */ /* 0x000fe20003800200 */
[----:B------:R-:W-:Y:S02]  /*0200*/  IMAD.MOV.U32 R11, RZ, RZ, 0x406fe000 ;  /* 0x406fe000ff0b7424 */ /* 0x000fe400078e00ff */
[----:B------:R-:W-:-:S06]  /*0210*/  IMAD.MOV.U32 R2, RZ, RZ, 0x1 ;  /* 0x00000001ff027424 */ /* 0x000fcc00078e00ff */
[----:B-1----:R-:W-:-:S08]  /*0220*/  DFMA R8, R2, -R10, 1 ;  /* 0x3ff000000208742b */ /* 0x002fd0000000080a */
[----:B------:R-:W-:-:S08]  /*0230*/  DFMA R8, R8, R8, R8 ;  /* 0x000000080808722b */ /* 0x000fd00000000008 */
[----:B------:R-:W-:-:S08]  /*0240*/  DFMA R2, R2, R8, R2 ;  /* 0x000000080202722b */ /* 0x000fd00000000002 */
[----:B------:R-:W-:-:S08]  /*0250*/  DFMA R10, R2, -R10, 1 ;  /* 0x3ff00000020a742b */ /* 0x000fd0000000080a */
[----:B------:R-:W-:Y:S01]  /*0260*/  DFMA R2, R2, R10, R2 ;  /* 0x0000000a0202722b */ /* 0x000fe20000000002 */
[----:B--2---:R-:W1:Y:S07]  /*0270*/  I2F.F64.U16 R8, R6 ;  /* 0x0000000600087312 */ /* 0x004e6e0000101800 */
[----:B-1----:R-:W-:Y:S01]  /*0280*/  DMUL R10, R8, R2 ;  /* 0x00000002080a7228 */ /* 0x002fe20000000000 */
[----:B------:R-:W-:-:S07]  /*0290*/  FSETP.GEU.AND P1, PT, |R9|, 6.5827683646048100446e-37, PT ;  /* 0x036000000900780b */ /* 0x000fce0003f2e200 */
[----:B------:R-:W-:-:S08]  /*02a0*/  DFMA R12, R10, -255, R8 ;  /* 0xc06fe0000a0c782b */ /* 0x000fd00000000008 */
[----:B------:R-:W-:-:S10]  /*02b0*/  DFMA R2, R2, R12, R10 ;  /* 0x0000000c0202722b */ /* 0x000fd4000000000a */
[----:B------:R-:W-:-:S05]  /*02c0*/  FFMA R10, RZ, 3.748046875, R3 ;  /* 0x406fe000ff0a7823 */ /* 0x000fca0000000003 */
[----:B------:R-:W-:-:S13]  /*02d0*/  FSETP.GT.AND P0, PT, |R10|, 1.469367938527859385e-39, PT ;  /* 0x001000000a00780b */ /* 0x000fda0003f04200 */
[----:B------:R-:W-:Y:S05]  /*02e0*/  @P0 BRA P1, `(.L_x_24) ;  /* 0x0000000000100947 */ /* 0x000fea0000800000 */
[----:B------:R-:W-:-:S07]  /*02f0*/  MOV R6, 0x310 ;  /* 0x0000031000067802 */ /* 0x000fce0000000f00 */
[----:B0-----:R-:W-:Y:S05]  /*0300*/  CALL.REL.NOINC `($__internal_2_$__cuda_sm20_div_rn_f64_full) ;  /* 0x0000000000307944 */ /* 0x001fea0003c00000 */
[----:B------:R-:W-:Y:S02]  /*0310*/  IMAD.MOV.U32 R2, RZ, RZ, R12 ;  /* 0x000000ffff027224 */ /* 0x000fe400078e000c */
[----:B------:R-:W-:-:S07]  /*0320*/  IMAD.MOV.U32 R3, RZ, RZ, R13 ;  /* 0x000000ffff037224 */ /* 0x000fce00078e000d */
.L_x_24:
[----:B------:R-:W-:Y:S05]  /*0330*/  BSYNC.RECONVERGENT B0 ;  /* 0x0000000000007941 */ /* 0x000fea0003800200 */
.L_x_23:
[----:B------:R-:W1:Y:S01]  /*0340*/  LDC.64 R8, c[0x0][0x390] ;  /* 0x0000e400ff087b82 */ /* 0x000e620000000a00 */
[----:B------:R-:W2:Y:S01]  /*0350*/  F2F.F32.F64 R3, R2 ;  /* 0x0000000200037310 */ /* 0x000ea20000301000 */
[----:B0-----:R-:W-:-:S05]  /*0360*/  IMAD.WIDE.U32 R6, R7, 0x4, R4 ;  /* 0x0000000407067825 */ /* 0x001fca00078e0004 */
[----:B--2---:R2:W-:Y:S04]  /*0370*/  STG.E desc[UR6][R6.64], R3 ;  /* 0x0000000306007986 */ /* 0x0045e8000c101906 */
[----:B-1----:R-:W3:Y:S01]  /*0380*/  LDG.E.U16 R8, desc[UR6][R8.64+0x4] ;  /* 0x0000040608087981 */ /* 0x002ee2000c1e1500 */
[----:B------:R-:W-:-:S06]  /*0390*/  UIADD3 UR4, UPT, UPT, UR4, 0x1, URZ ;  /* 0x0000000104047890 */ /* 0x000fcc000fffe0ff */
[----:B---3--:R-:W-:-:S13]  /*03a0*/  ISETP.LE.U32.AND P0, PT, R8, UR4, PT ;  /* 0x0000000408007c0c */ /* 0x008fda000bf03070 */
[----:B--2---:R-:W-:Y:S05]  /*03b0*/  @!P0 BRA `(.L_x_25) ;  /* 0xfffffffc00748947 */ /* 0x004fea000383ffff */
[----:B------:R-:W-:Y:S05]  /*03c0*/  EXIT ;  /* 0x000000000000794d */ /* 0x000fea0003800000 */
        .weak           $__internal_2_$__cuda_sm20_div_rn_f64_full
        .type           $__internal_2_$__cuda_sm20_div_rn_f64_full,@function
        .size           $__internal_2_$__cuda_sm20_div_rn_f64_full,(.L_x_33 - $__internal_2_$__cuda_sm20_div_rn_f64_full)
$__internal_2_$__cuda_sm20_div_rn_f64_full:
[----:B------:R-:W-:Y:S01]  /*03d0*/  IMAD.MOV.U32 R3, RZ, RZ, 0x3fffe000 ;  /* 0x3fffe000ff037424 */ /* 0x000fe200078e00ff */
[----:B------:R-:W-:Y:S01]  /*03e0*/  FSETP.GEU.AND P1, PT, |R9|, 1.469367938527859385e-39, PT ;  /* 0x001000000900780b */ /* 0x000fe20003f2e200 */
[----:B------:R-:W-:Y:S01]  /*03f0*/  IMAD.MOV.U32 R2, RZ, RZ, 0x0 ;  /* 0x00000000ff027424 */ /* 0x000fe200078e00ff */
[----:B------:R-:W-:Y:S01]  /*0400*/  BSSY.RECONVERGENT B1, `(.L_x_26) ;  /* 0x0000048000017945 */ /* 0x000fe20003800200 */
[----:B------:R-:W0:Y:S01]  /*0410*/  MUFU.RCP64H R11, R3 ;  /* 0x00000003000b7308 */ /* 0x000e220000001800 */
[----:B------:R-:W-:Y:S02]  /*0420*/  IMAD.MOV.U32 R10, RZ, RZ, 0x1 ;  /* 0x00000001ff0a7424 */ /* 0x000fe400078e00ff */
[----:B------:R-:W-:-:S05]  /*0430*/  IMAD.MOV.U32 R21, RZ, RZ, 0x40600000 ;  /* 0x40600000ff157424 */ /* 0x000fca00078e00ff */
[----:B------:R-:W-:Y:S01]  /*0440*/  IADD3 R23, PT, PT, R21, -0x1, RZ ;  /* 0xffffffff15177810 */ /* 0x000fe20007ffe0ff */
[----:B0-----:R-:W-:-:S08]  /*0450*/  DFMA R12, R10, -R2, 1 ;  /* 0x3ff000000a0c742b */ /* 0x001fd00000000802 */
[----:B------:R-:W-:Y:S01]  /*0460*/  DFMA R14, R12, R12, R12 ;  /* 0x0000000c0c0e722b */ /* 0x000fe2000000000c */
[----:B------:R-:W-:Y:S01]  /*0470*/  LOP3.LUT R12, R9, 0x7ff00000, RZ, 0xc0, !PT ;  /* 0x7ff00000090c7812 */ /* 0x000fe200078ec0ff */
[----:B------:R-:W-:-:S03]  /*0480*/  IMAD.MOV.U32 R13, RZ, RZ, 0x1ca00000 ;  /* 0x1ca00000ff0d7424 */ /* 0x000fc600078e00ff */
[----:B------:R-:W-:Y:S01]  /*0490*/  ISETP.GE.U32.AND P0, PT, R12, 0x40600000, PT ;  /* 0x406000000c00780c */ /* 0x000fe20003f06070 */
[----:B------:R-:W-:Y:S02]  /*04a0*/  IMAD.MOV.U32 R20, RZ, RZ, R12 ;  /* 0x000000ffff147224 */ /* 0x000fe400078e000c */
[----:B------:R-:W-:Y:S01]  /*04b0*/  DFMA R16, R10, R14, R10 ;  /* 0x0000000e0a10722b */ /* 0x000fe2000000000a */
[----:B------:R-:W-:Y:S01]  /*04c0*/  SEL R13, R13, 0x63400000, !P0 ;  /* 0x634000000d0d7807 */ /* 0x000fe20004000000 */
[----:B------:R-:W-:-:S03]  /*04d0*/  IMAD.MOV.U32 R10, RZ, RZ, R8 ;  /* 0x000000ffff0a7224 */ /* 0x000fc600078e0008 */
[C-C-:B------:R-:W-:Y:S02]  /*04e0*/  @!P1 LOP3.LUT R14, R13.reuse, 0x80000000, R9.reuse, 0xf8, !PT ;  /* 0x800000000d0e9812 */ /* 0x140fe400078ef809 */
[----:B------:R-:W-:Y:S01]  /*04f0*/  LOP3.LUT R11, R13, 0x800fffff, R9, 0xf8, !PT ;  /* 0x800fffff0d0b7812 */ /* 0x000fe200078ef809 */
[----:B------:R-:W-:Y:S01]  /*0500*/  DFMA R18, R16, -R2, 1 ;  /* 0x3ff000001012742b */ /* 0x000fe20000000802 */
[----:B------:R-:W-:Y:S01]  /*0510*/  @!P1 LOP3.LUT R15, R14, 0x100000, RZ, 0xfc, !PT ;  /* 0x001000000e0f9812 */ /* 0x000fe200078efcff */
[----:B------:R-:W-:-:S06]  /*0520*/  @!P1 IMAD.MOV.U32 R14, RZ, RZ, RZ ;  /* 0x000000ffff0e9224 */ /* 0x000fcc00078e00ff */
[----:B------:R-:W-:Y:S02]  /*0530*/  @!P1 DFMA R10, R10, 2, -R14 ;  /* 0x400000000a0a982b */ /* 0x000fe4000000080e */
[----:B------:R-:W-:-:S08]  /*0540*/  DFMA R14, R16, R18, R16 ;  /* 0x00000012100e722b */ /* 0x000fd00000000010 */
[----:B------:R-:W-:Y:S01]  /*0550*/  @!P1 LOP3.LUT R20, R11, 0x7ff00000, RZ, 0xc0, !PT ;  /* 0x7ff000000b149812 */ /* 0x000fe200078ec0ff */
[----:B------:R-:W-:-:S04]  /*0560*/  DMUL R16, R14, R10 ;  /* 0x0000000a0e107228 */ /* 0x000fc80000000000 */
[----:B------:R-:W-:-:S04]  /*0570*/  VIADD R22, R20, 0xffffffff ;  /* 0xffffffff14167836 */ /* 0x000fc80000000000 */
[----:B------:R-:W-:Y:S01]  /*0580*/  DFMA R18, R16, -R2, R10 ;  /* 0x800000021012722b */ /* 0x000fe2000000000a */
[----:B------:R-:W-:-:S04]  /*0590*/  ISETP.GT.U32.AND P0, PT, R22, 0x7feffffe, PT ;  /* 0x7feffffe1600780c */ /* 0x000fc80003f04070 */
[----:B------:R-:W-:-:S03]  /*05a0*/  ISETP.GT.U32.OR P0, PT, R23, 0x7feffffe, P0 ;  /* 0x7feffffe1700780c */ /* 0x000fc60000704470 */
[----:B------:R-:W-:-:S10]  /*05b0*/  DFMA R14, R14, R18, R16 ;  /* 0x000000120e0e722b */ /* 0x000fd40000000010 */
[----:B------:R-:W-:Y:S05]  /*05c0*/  @P0 BRA `(.L_x_27) ;  /* 0x0000000000680947 */ /* 0x000fea0003800000 */
[----:B------:R-:W-:Y:S02]  /*05d0*/  IMAD.MOV.U32 R9, RZ, RZ, 0x40600000 ;  /* 0x40600000ff097424 */ /* 0x000fe400078e00ff */
[----:B------:R-:W-:-:S03]  /*05e0*/  IMAD.MOV.U32 R8, RZ, RZ, RZ ;  /* 0x000000ffff087224 */ /* 0x000fc600078e00ff */
[----:B------:R-:W-:-:S04]  /*05f0*/  VIADDMNMX R12, R12, -R9, 0xb9600000, !PT ;  /* 0xb96000000c0c7446 */ /* 0x000fc80007800909 */
[----:B------:R-:W-:-:S05]  /*0600*/  VIMNMX R12, PT, PT, R12, 0x46a00000, PT ;  /* 0x46a000000c0c7848 */ /* 0x000fca0003fe0100 */
[----:B------:R-:W-:-:S04]  /*0610*/  IMAD.IADD R16, R12, 0x1, -R13 ;  /* 0x000000010c107824 */ /* 0x000fc800078e0a0d */
[----:B------:R-:W-:-:S06]  /*0620*/  VIADD R9, R16, 0x7fe00000 ;  /* 0x7fe0000010097836 */ /* 0x000fcc0000000000 */
[----:B------:R-:W-:-:S10]  /*0630*/  DMUL R12, R14, R8 ;  /* 0x000000080e0c7228 */ /* 0x000fd40000000000 */
[----:B------:R-:W-:-:S13]  /*0640*/  FSETP.GTU.AND P0, PT, |R13|, 1.469367938527859385e-39, PT ;  /* 0x001000000d00780b */ /* 0x000fda0003f0c200 */
[----:B------:R-:W-:Y:S05]  /*0650*/  @P0 BRA `(.L_x_28) ;  /* 0x0000000000880947 */ /* 0x000fea0003800000 */
[----:B------:R-:W-:Y:S01]  /*0660*/  DFMA R2, R14, -R2, R10 ;  /* 0x800000020e02722b */ /* 0x000fe2000000000a */
[----:B------:R-:W-:-:S09]  /*0670*/  IMAD.MOV.U32 R8, RZ, RZ, RZ ;  /* 0x000000ffff087224 */ /* 0x000fd200078e00ff */
[C---:B------:R-:W-:Y:S02]  /*0680*/  FSETP.NEU.AND P0, PT, R3.reuse, RZ, PT ;  /* 0x000000ff0300720b */ /* 0x040fe40003f0d000 */
[----:B------:R-:W-:-:S04]  /*0690*/  LOP3.LUT R2, R3, 0x406fe000, RZ, 0x3c, !PT ;  /* 0x406fe00003027812 */ /* 0x000fc800078e3cff */
[----:B------:R-:W-:-:S04]  /*06a0*/  LOP3.LUT R11, R2, 0x80000000, RZ, 0xc0, !PT ;  /* 0x80000000020b7812 */ /* 0x000fc800078ec0ff */
[----:B------:R-:W-:-:S03]  /*06b0*/  LOP3.LUT R9, R11, R9, RZ, 0xfc, !PT ;  /* 0x000000090b097212 */ /* 0x000fc600078efcff */
[----:B------:R-:W-:Y:S05]  /*06c0*/  @!P0 BRA `(.L_x_28) ;  /* 0x00000000006c8947 */ /* 0x000fea0003800000 */
[----:B------:R-:W-:Y:S01]  /*06d0*/  IMAD.MOV R3, RZ, RZ, -R16 ;  /* 0x000000ffff037224 */ /* 0x000fe200078e0a10 */
[----:B------:R-:W-:Y:S01]  /*06e0*/  DMUL.RP R8, R14, R8 ;  /* 0x000000080e087228 */ /* 0x000fe20000008000 */
[----:B------:R-:W-:-:S06]  /*06f0*/  IMAD.MOV.U32 R2, RZ, RZ, RZ ;  /* 0x000000ffff027224 */ /* 0x000fcc00078e00ff */
[----:B------:R-:W-:-:S03]  /*0700*/  DFMA R2, R12, -R2, R14 ;  /* 0x800000020c02722b */ /* 0x000fc6000000000e */
[----:B------:R-:W-:-:S03]  /*0710*/  LOP3.LUT R11, R9, R11, RZ, 0x3c, !PT ;  /* 0x0000000b090b7212 */ /* 0x000fc600078e3cff */
[----:B------:R-:W-:-:S04]  /*0720*/  IADD3 R2, PT, PT, -R16, -0x43300000, RZ ;  /* 0xbcd0000010027810 */ /* 0x000fc80007ffe1ff */
[----:B------:R-:W-:-:S04]  /*0730*/  FSETP.NEU.AND P0, PT, |R3|, R2, PT ;  /* 0x000000020300720b */ /* 0x000fc80003f0d200 */
[----:B------:R-:W-:Y:S02]  /*0740*/  FSEL R12, R8, R12, !P0 ;  /* 0x0000000c080c7208 */ /* 0x000fe40004000000 */
[----:B------:R-:W-:Y:S01]  /*0750*/  FSEL R13, R11, R13, !P0 ;  /* 0x0000000d0b0d7208 */ /* 0x000fe20004000000 */
[----:B------:R-:W-:Y:S06]  /*0760*/  BRA `(.L_x_28) ;  /* 0x0000000000447947 */ /* 0x000fec0003800000 */
.L_x_27:
[----:B------:R-:W-:-:S14]  /*0770*/  DSETP.NAN.AND P0, PT, R8, R8, PT ;  /* 0x000000080800722a */ /* 0x000fdc0003f08000 */
[----:B------:R-:W-:Y:S05]  /*0780*/  @P0 BRA `(.L_x_29) ;  /* 0x0000000000340947 */ /* 0x000fea0003800000 */
[----:B------:R-:W-:Y:S01]  /*0790*/  ISETP.NE.AND P0, PT, R20, R21, PT ;  /* 0x000000151400720c */ /* 0x000fe20003f05270 */
[----:B------:R-:W-:Y:S01]  /*07a0*/  IMAD.MOV.U32 R12, RZ, RZ, 0x0 ;  /* 0x00000000ff0c7424 */ /* 0x000fe200078e00ff */
[----:B------:R-:W-:-:S11]  /*07b0*/  MOV R13, 0xfff80000 ;  /* 0xfff80000000d7802 */ /* 0x000fd60000000f00 */
        /* <DEDUP_REMOVED lines=10> */
.L_x_29:
[----:B------:R-:W-:Y:S01]  /*0860*/  LOP3.LUT R13, R9, 0x80000, RZ, 0xfc, !PT ;  /* 0x00080000090d7812 */ /* 0x000fe200078efcff */
[----:B------:R-:W-:-:S07]  /*0870*/  IMAD.MOV.U32 R12, RZ, RZ, R8 ;  /* 0x000000ffff0c7224 */ /* 0x000fce00078e0008 */
.L_x_28:
[----:B------:R-:W-:Y:S05]  /*0880*/  BSYNC.RECONVERGENT B1 ;  /* 0x0000000000017941 */ /* 0x000fea0003800200 */
.L_x_26:
[----:B------:R-:W-:Y:S02]  /*0890*/  IMAD.MOV.U32 R2, RZ, RZ, R6 ;  /* 0x000000ffff027224 */ /* 0x000fe400078e0006 */
[----:B------:R-:W-:-:S04]  /*08a0*/  IMAD.MOV.U32 R3, RZ, RZ, 0x0 ;  /* 0x00000000ff037424 */ /* 0x000fc800078e00ff */
[----:B------:R-:W-:Y:S05]  /*08b0*/  RET.REL.NODEC R2 `(_Z13normalize_255PhPfP9ImageSize) ;  /* 0xfffffff402d07950 */ /* 0x000fea0003c3ffff */
.L_x_30:
        /* <DEDUP_REMOVED lines=12> */
.L_x_33:


//--------------------- .nv.shared.reserved.0     --------------------------
	.section	.nv.shared.reserved.0,"aw",@nobits
	.weak		__nv_reservedSMEM_offset_0_alias
	.size		__nv_reservedSMEM_offset_0_alias, 0, 64
	.other		__nv_reservedSMEM_offset_0_alias,@"STO_CUDA_RESERVED_SHARED STV_DEFAULT"
__nv_reservedSMEM_offset_0_alias:
	.zero		0
	.zero		64


//--------------------- .nv.constant0._Z18normalize_mean_stdPhPfP9ImageSizeS0_S0_ --------------------------
	.section	.nv.constant0._Z18normalize_mean_stdPhPfP9ImageSizeS0_S0_,"a",@progbits
	.sectionflags	@""
	.align	4
.nv.constant0._Z18normalize_mean_stdPhPfP9ImageSizeS0_S0_:
	.zero		936


//--------------------- .nv.constant0._Z13normalize_128PhPfP9ImageSize --------------------------
	.section	.nv.constant0._Z13normalize_128PhPfP9ImageSize,"a",@progbits
	.sectionflags	@""
	.align	4
.nv.constant0._Z13normalize_128PhPfP9ImageSize:
	.zero		920


//--------------------- .nv.constant0._Z13normalize_255PhPfP9ImageSize --------------------------
	.section	.nv.constant0._Z13normalize_255PhPfP9ImageSize,"a",@progbits
	.sectionflags	@""
	.align	4
.nv.constant0._Z13normalize_255PhPfP9ImageSize:
	.zero		920


//--------------------- SYMBOLS --------------------------

	.type		.nv.reservedSmem.offset0,@object
	.size		.nv.reservedSmem.offset0,0x4
